	.target	sm_90a

	.elftype	@"ET_EXEC"


//--------------------- .note.nv.tkinfo           --------------------------
	.section	.note.nv.tkinfo,"",@"SHT_NOTE"
	.sectionflags	@"SHF_NOTE_NV_TKINFO"
	.tkinfo
        /*0018*/ 	.word	0x00000002
        /*0030*/ 	.string	""
        /*0030*/ 	.string	"ptxas"
        /*0030*/ 	.string	"Cuda compilation tools, release 13.0, V13.0.88"
        /*0030*/ 	.string	"Build cuda_13.0.r13.0/compiler.36424714_0"
        /*0030*/ 	.string	"-arch sm_90a -m 64 "



//--------------------- .note.nv.cuinfo           --------------------------
	.section	.note.nv.cuinfo,"",@"SHT_NOTE"
	.sectionflags	@"SHF_NOTE_NV_CUINFO"
        /*0018*/ 	.short	0x0002
        /*001a*/ 	.short	0x005a
        /*001c*/ 	.short	0x0082
	.zero		2


//--------------------- .nv.info                  --------------------------
	.section	.nv.info,"",@"SHT_CUDA_INFO"
	.align	4


	//----- nvinfo : EIATTR_REGCOUNT
	.align		4
        /*0000*/ 	.byte	0x04, 0x2f
        /*0002*/ 	.short	(.L_15 - .L_14)
	.align		4
.L_14:
        /*0004*/ 	.word	index@(_ZN7cutlass13device_kernelINS_4fmha6kernel13FmhaKernelTmaINS1_10collective15FmhaMainloopTmaINS_10bfloat16_tEfN4cute5tupleIJNS7_1CILi64EEENS9_ILi128EEENS9_ILi32EEEEEENS4_14ResidualFusionEJEEENS4_15FmhaFwdEpilogueIS6_fNS8_IJSA_SC_SB_EEEEEJEEEEEvNT_6ParamsE)
        /*0008*/ 	.word	0x00000072


	//----- nvinfo : EIATTR_FRAME_SIZE
	.align		4
.L_15:
        /*000c*/ 	.byte	0x04, 0x11
        /*000e*/ 	.short	(.L_17 - .L_16)
	.align		4
.L_16:
        /*0010*/ 	.word	index@($__internal_0_$__cuda_sm20_rcp_rn_f32_slowpath)
        /*0014*/ 	.word	0x00000000


	//----- nvinfo : EIATTR_FRAME_SIZE
	.align		4
.L_17:
        /*0018*/ 	.byte	0x04, 0x11
        /*001a*/ 	.short	(.L_19 - .L_18)
	.align		4
.L_18:
        /*001c*/ 	.word	index@(_ZN7cutlass13device_kernelINS_4fmha6kernel13FmhaKernelTmaINS1_10collective15FmhaMainloopTmaINS_10bfloat16_tEfN4cute5tupleIJNS7_1CILi64EEENS9_ILi128EEENS9_ILi32EEEEEENS4_14ResidualFusionEJEEENS4_15FmhaFwdEpilogueIS6_fNS8_IJSA_SC_SB_EEEEEJEEEEEvNT_6ParamsE)
        /*0020*/ 	.word	0x00000000


	//----- nvinfo : EIATTR_MIN_STACK_SIZE
	.align		4
.L_19:
        /*0024*/ 	.byte	0x04, 0x12
        /*0026*/ 	.short	(.L_21 - .L_20)
	.align		4
.L_20:
        /*0028*/ 	.word	index@(_ZN7cutlass13device_kernelINS_4fmha6kernel13FmhaKernelTmaINS1_10collective15FmhaMainloopTmaINS_10bfloat16_tEfN4cute5tupleIJNS7_1CILi64EEENS9_ILi128EEENS9_ILi32EEEEEENS4_14ResidualFusionEJEEENS4_15FmhaFwdEpilogueIS6_fNS8_IJSA_SC_SB_EEEEEJEEEEEvNT_6ParamsE)
        /*002c*/ 	.word	0x00000000
.L_21:


//--------------------- .nv.compat                --------------------------
	.section	.nv.compat,"",@"SHT_CUDA_COMPAT_INFO"
	.align	4
        /*0000*/ 	.byte	0x02, 0x09, 0x01, 0x00, 0x02, 0x02, 0x04, 0x00, 0x02, 0x05, 0x05, 0x00, 0x03, 0x07, 0x01, 0x01
        /*0010*/ 	.byte	0x02, 0x03, 0x01, 0x00, 0x02, 0x06, 0x01, 0x00, 0x04, 0x0b, 0x08, 0x00, 0x00, 0x00, 0x00, 0x00
        /*0020*/ 	.byte	0x00, 0x00, 0x00, 0x00


//--------------------- .nv.info._ZN7cutlass13device_kernelINS_4fmha6kernel13FmhaKernelTmaINS1_10collective15FmhaMainloopTmaINS_10bfloat16_tEfN4cute5tupleIJNS7_1CILi64EEENS9_ILi128EEENS9_ILi32EEEEEENS4_14ResidualFusionEJEEENS4_15FmhaFwdEpilogueIS6_fNS8_IJSA_SC_SB_EEEEEJEEEEEvNT_6ParamsE --------------------------
	.section	.nv.info._ZN7cutlass13device_kernelINS_4fmha6kernel13FmhaKernelTmaINS1_10collective15FmhaMainloopTmaINS_10bfloat16_tEfN4cute5tupleIJNS7_1CILi64EEENS9_ILi128EEENS9_ILi32EEEEEENS4_14ResidualFusionEJEEENS4_15FmhaFwdEpilogueIS6_fNS8_IJSA_SC_SB_EEEEEJEEEEEvNT_6ParamsE,"",@"SHT_CUDA_INFO"
	.sectionflags	@""
	.align	4


	//----- nvinfo : EIATTR_CUDA_API_VERSION
	.align		4
        /*0000*/ 	.byte	0x04, 0x37
        /*0002*/ 	.short	(.L_23 - .L_22)
.L_22:
        /*0004*/ 	.word	0x00000082


	//----- nvinfo : EIATTR_KPARAM_INFO
	.align		4
.L_23:
        /*0008*/ 	.byte	0x04, 0x17
        /*000a*/ 	.short	(.L_25 - .L_24)
.L_24:
        /*000c*/ 	.word	0x00000000
        /*0010*/ 	.short	0x0000
        /*0012*/ 	.short	0x0070
        /*0014*/ 	.byte	0x00, 0xf0, 0x01, 0x20


	//----- nvinfo : EIATTR_SPARSE_MMA_MASK
	.align		4
.L_25:
        /*0018*/ 	.byte	0x03, 0x50
        /*001a*/ 	.short	0x0000


	//----- nvinfo : EIATTR_MAXREG_COUNT
	.align		4
        /*001c*/ 	.byte	0x03, 0x1b
        /*001e*/ 	.short	0x00ff


	//----- nvinfo : EIATTR_NUM_BARRIERS
	.align		4
        /*0020*/ 	.byte	0x02, 0x4c
        /*0022*/ 	.byte	0x02
	.zero		1


	//----- nvinfo : EIATTR_EXTERNS
	.align		4
        /*0024*/ 	.byte	0x04, 0x0f
        /*0026*/ 	.short	(.L_27 - .L_26)


	//   ....[0]....
	.align		4
.L_26:
        /*0028*/ 	.word	index@(__assertfail)


	//----- nvinfo : EIATTR_MERCURY_ISA_VERSION
	.align		4
.L_27:
        /*002c*/ 	.byte	0x03, 0x5f
        /*002e*/ 	.short	0x0101


	//----- nvinfo : EIATTR_COOP_GROUP_MASK_REGIDS
	.align		4
        /*0030*/ 	.byte	0x04, 0x29
        /*0032*/ 	.short	(.L_29 - .L_28)


	//   ....[0]....
.L_28:
        /*0034*/ 	.word	0xffffffff


	//   ....[1]....
        /*0038*/ 	.word	0xffffffff


	//   ....[2]....
        /*003c*/ 	.word	0xffffffff


	//   ....[3]....
        /*0040*/ 	.word	0xffffffff


	//   ....[4]....
        /*0044*/ 	.word	0xffffffff


	//   ....[5]....
        /*0048*/ 	.word	0xffffffff


	//   ....[6]....
        /*004c*/ 	.word	0xffffffff


	//   ....[7]....
        /*0050*/ 	.word	0xffffffff


	//   ....[8]....
        /*0054*/ 	.word	0xffffffff


	//   ....[9]....
        /*0058*/ 	.word	0xffffffff


	//   ....[10]....
        /*005c*/ 	.word	0xffffffff


	//   ....[11]....
        /*0060*/ 	.word	0xffffffff


	//   ....[12]....
        /*0064*/ 	.word	0xffffffff


	//   ....[13]....
        /*0068*/ 	.word	0xffffffff


	//   ....[14]....
        /*006c*/ 	.word	0xffffffff


	//   ....[15]....
        /*0070*/ 	.word	0xffffffff


	//   ....[16]....
        /*0074*/ 	.word	0xffffffff


	//   ....[17]....
        /*0078*/ 	.word	0xffffffff


	//   ....[18]....
        /*007c*/ 	.word	0xffffffff


	//   ....[19]....
        /*0080*/ 	.word	0xffffffff


	//   ....[20]....
        /*0084*/ 	.word	0xffffffff


	//----- nvinfo : EIATTR_COOP_GROUP_INSTR_OFFSETS
	.align		4
.L_29:
        /*0088*/ 	.byte	0x04, 0x28
        /*008a*/ 	.short	(.L_31 - .L_30)


	//   ....[0]....
.L_30:
        /*008c*/ 	.word	0x00000050


	//   ....[1]....
        /*0090*/ 	.word	0x00000140


	//   ....[2]....
        /*0094*/ 	.word	0x00000270


	//   ....[3]....
        /*0098*/ 	.word	0x00000410


	//   ....[4]....
        /*009c*/ 	.word	0x00000550


	//   ....[5]....
        /*00a0*/ 	.word	0x00001eb0


	//   ....[6]....
        /*00a4*/ 	.word	0x00001f90


	//   ....[7]....
        /*00a8*/ 	.word	0x00001fa0


	//   ....[8]....
        /*00ac*/ 	.word	0x00001ff0


	//   ....[9]....
        /*00b0*/ 	.word	0x000045c0


	//   ....[10]....
        /*00b4*/ 	.word	0x000045e0


	//   ....[11]....
        /*00b8*/ 	.word	0x00004610


	//   ....[12]....
        /*00bc*/ 	.word	0x00004640


	//   ....[13]....
        /*00c0*/ 	.word	0x000079c0


	//   ....[14]....
        /*00c4*/ 	.word	0x000079d0


	//   ....[15]....
        /*00c8*/ 	.word	0x00007a10


	//   ....[16]....
        /*00cc*/ 	.word	0x00007a30


	//   ....[17]....
        /*00d0*/ 	.word	0x00009e20


	//   ....[18]....
        /*00d4*/ 	.word	0x00009e60


	//   ....[19]....
        /*00d8*/ 	.word	0x00009eb0


	//   ....[20]....
        /*00dc*/ 	.word	0x00009ec0


	//----- nvinfo : EIATTR_SYSCALL_OFFSETS
	.align		4
.L_31:
        /*00e0*/ 	.byte	0x04, 0x46
        /*00e2*/ 	.short	(.L_33 - .L_32)


	//   ....[0]....
.L_32:
        /*00e4*/ 	.word	0x0000a700


	//   ....[1]....
        /*00e8*/ 	.word	0x0000a820


	//----- nvinfo : EIATTR_MBARRIER_INSTR_OFFSETS
	.align		4
.L_33:
        /*00ec*/ 	.byte	0x04, 0x39
        /*00ee*/ 	.short	(.L_35 - .L_34)


	//   ....[0]....
.L_34:
        /*00f0*/ 	.word	0x00000240
        /*00f4*/ 	.word	0x000000ff
        /*00f8*/ 	.word	0x00009040
        /*00fc*/ 	.short	0x0100
        /*00fe*/ 	.byte	0x08
	.zero		1


	//   ....[1]....
        /*0100*/ 	.word	0x00000250
        /*0104*/ 	.word	0x000000ff
        /*0108*/ 	.word	0x00009048
        /*010c*/ 	.short	0x0100
        /*010e*/ 	.byte	0x08
	.zero		1


	//   ....[2]....
        /*0110*/ 	.word	0x00000380
        /*0114*/ 	.word	0x000000ff
        /*0118*/ 	.word	0x00009000
        /*011c*/ 	.short	0x0100
        /*011e*/ 	.byte	0x08
	.zero		1


	//   ....[3]....
        /*0120*/ 	.word	0x00000390
        /*0124*/ 	.word	0x000000ff
        /*0128*/ 	.word	0x00009020
        /*012c*/ 	.short	0x0100
        /*012e*/ 	.byte	0x08
	.zero		1


	//   ....[4]....
        /*0130*/ 	.word	0x000003a0
        /*0134*/ 	.word	0x000000ff
        /*0138*/ 	.word	0x00009008
        /*013c*/ 	.short	0x0100
        /*013e*/ 	.byte	0x08
	.zero		1


	//   ....[5]....
        /*0140*/ 	.word	0x000003b0
        /*0144*/ 	.word	0x000000ff
        /*0148*/ 	.word	0x00009028
        /*014c*/ 	.short	0x0100
        /*014e*/ 	.byte	0x08
	.zero		1


	//   ....[6]....
        /*0150*/ 	.word	0x000003c0
        /*0154*/ 	.word	0x000000ff
        /*0158*/ 	.word	0x00009010
        /*015c*/ 	.short	0x0100
        /*015e*/ 	.byte	0x08
	.zero		1


	//   ....[7]....
        /*0160*/ 	.word	0x000003d0
        /*0164*/ 	.word	0x000000ff
        /*0168*/ 	.word	0x00009030
        /*016c*/ 	.short	0x0100
        /*016e*/ 	.byte	0x08
	.zero		1


	//   ....[8]....
        /*0170*/ 	.word	0x000003e0
        /*0174*/ 	.word	0x000000ff
        /*0178*/ 	.word	0x00009018
        /*017c*/ 	.short	0x0100
        /*017e*/ 	.byte	0x08
	.zero		1


	//   ....[9]....
        /*0180*/ 	.word	0x000003f0
        /*0184*/ 	.word	0x000000ff
        /*0188*/ 	.word	0x00009038
        /*018c*/ 	.short	0x0100
        /*018e*/ 	.byte	0x08
	.zero		1


	//   ....[10]....
        /*0190*/ 	.word	0x00000520
        /*0194*/ 	.word	0x000000ff
        /*0198*/ 	.word	0x00009050
        /*019c*/ 	.short	0x0100
        /*019e*/ 	.byte	0x08
	.zero		1


	//   ....[11]....
        /*01a0*/ 	.word	0x00000530
        /*01a4*/ 	.word	0x000000ff
        /*01a8*/ 	.word	0x00009058
        /*01ac*/ 	.short	0x0100
        /*01ae*/ 	.byte	0x08
	.zero		1


	//   ....[12]....
        /*01b0*/ 	.word	0x00000690
        /*01b4*/ 	.word	0x00000003
        /*01b8*/ 	.word	0x00009048
        /*01bc*/ 	.short	0x010a
        /*01be*/ 	.byte	0x3f
	.zero		1


	//   ....[13]....
        /*01c0*/ 	.word	0x00000960
        /*01c4*/ 	.word	0x00000003
        /*01c8*/ 	.word	0x00009020
        /*01cc*/ 	.short	0x010a
        /*01ce*/ 	.byte	0x3f
	.zero		1


	//   ....[14]....
        /*01d0*/ 	.word	0x00000b10
        /*01d4*/ 	.word	0x00000002
        /*01d8*/ 	.word	0x00009020
        /*01dc*/ 	.short	0x010a
        /*01de*/ 	.byte	0x3f
	.zero		1


	//   ....[15]....
        /*01e0*/ 	.word	0x00000d30
        /*01e4*/ 	.word	0x00000003
        /*01e8*/ 	.word	0x00009020
        /*01ec*/ 	.short	0x010a
        /*01ee*/ 	.byte	0x3f
	.zero		1


	//   ....[16]....
        /*01f0*/ 	.word	0x00000f40
        /*01f4*/ 	.word	0x00000003
        /*01f8*/ 	.word	0x00009020
        /*01fc*/ 	.short	0x010a
        /*01fe*/ 	.byte	0x3f
	.zero		1


	//   ....[17]....
        /*0200*/ 	.word	0x00001170
        /*0204*/ 	.word	0x00000002
        /*0208*/ 	.word	0x00009040
        /*020c*/ 	.short	0x010a
        /*020e*/ 	.byte	0x3f
	.zero		1


	//   ....[18]....
        /*0210*/ 	.word	0x00001190
        /*0214*/ 	.word	0x00000002
        /*0218*/ 	.word	0x00009000
        /*021c*/ 	.short	0x010a
        /*021e*/ 	.byte	0x3f
	.zero		1


	//   ....[19]....
        /*0220*/ 	.word	0x00002410
        /*0224*/ 	.word	0x00000002
        /*0228*/ 	.word	0x00009008
        /*022c*/ 	.short	0x010a
        /*022e*/ 	.byte	0x3f
	.zero		1


	//   ....[20]....
        /*0230*/ 	.word	0x00003d60
        /*0234*/ 	.word	0x0000000f
        /*0238*/ 	.word	0x00000000
        /*023c*/ 	.short	0x0101
        /*023e*/ 	.byte	0x3f
	.zero		1


	//   ....[21]....
        /*0240*/ 	.word	0x00003e50
        /*0244*/ 	.word	0x00000011
        /*0248*/ 	.word	0x00009000
        /*024c*/ 	.short	0x010a
        /*024e*/ 	.byte	0x3f
	.zero		1


	//   ....[22]....
        /*0250*/ 	.word	0x00003fa0
        /*0254*/ 	.word	0x0000000e
        /*0258*/ 	.word	0x00009020
        /*025c*/ 	.short	0x010a
        /*025e*/ 	.byte	0x3f
	.zero		1


	//   ....[23]....
        /*0260*/ 	.word	0x00004650
        /*0264*/ 	.word	0x00000014
        /*0268*/ 	.word	0x00000000
        /*026c*/ 	.short	0x0101
        /*026e*/ 	.byte	0x3f
	.zero		1


	//   ....[24]....
        /*0270*/ 	.word	0x000046a0
        /*0274*/ 	.word	0x0000006c
        /*0278*/ 	.word	0x00009000
        /*027c*/ 	.short	0x010a
        /*027e*/ 	.byte	0x3f
	.zero		1


	//   ....[25]....
        /*0280*/ 	.word	0x00006670
        /*0284*/ 	.word	0x0000000c
        /*0288*/ 	.word	0x00000000
        /*028c*/ 	.short	0x0101
        /*028e*/ 	.byte	0x3f
	.zero		1


	//   ....[26]....
        /*0290*/ 	.word	0x00006710
        /*0294*/ 	.word	0x00000013
        /*0298*/ 	.word	0x00009020
        /*029c*/ 	.short	0x010a
        /*029e*/ 	.byte	0x3f
	.zero		1


	//   ....[27]....
        /*02a0*/ 	.word	0x000069d0
        /*02a4*/ 	.word	0x00000011
        /*02a8*/ 	.word	0x00009000
        /*02ac*/ 	.short	0x010a
        /*02ae*/ 	.byte	0x3f
	.zero		1


	//   ....[28]....
        /*02b0*/ 	.word	0x00006b50
        /*02b4*/ 	.word	0x0000000e
        /*02b8*/ 	.word	0x00009020
        /*02bc*/ 	.short	0x010a
        /*02be*/ 	.byte	0x3f
	.zero		1


	//   ....[29]....
        /*02c0*/ 	.word	0x00007a40
        /*02c4*/ 	.word	0x00000016
        /*02c8*/ 	.word	0x00000000
        /*02cc*/ 	.short	0x0101
        /*02ce*/ 	.byte	0x3f
	.zero		1


	//   ....[30]....
        /*02d0*/ 	.word	0x00007a50
        /*02d4*/ 	.word	0x0000006e
        /*02d8*/ 	.word	0x00009000
        /*02dc*/ 	.short	0x010a
        /*02de*/ 	.byte	0x3f
	.zero		1


	//   ....[31]....
        /*02e0*/ 	.word	0x00009aa0
        /*02e4*/ 	.word	0x00000006
        /*02e8*/ 	.word	0x00000000
        /*02ec*/ 	.short	0x0101
        /*02ee*/ 	.byte	0x3f
	.zero		1


	//   ....[32]....
        /*02f0*/ 	.word	0x00009b20
        /*02f4*/ 	.word	0x00000006
        /*02f8*/ 	.word	0x00009020
        /*02fc*/ 	.short	0x010a
        /*02fe*/ 	.byte	0x3f
	.zero		1


	//   ....[33]....
        /*0300*/ 	.word	0x0000acc0
        /*0304*/ 	.word	0x00000003
        /*0308*/ 	.word	0x00009048
        /*030c*/ 	.short	0x010a
        /*030e*/ 	.byte	0x3f
	.zero		1


	//   ....[34]....
        /*0310*/ 	.word	0x0000ad10
        /*0314*/ 	.word	0x00000003
        /*0318*/ 	.word	0x00009020
        /*031c*/ 	.short	0x010a
        /*031e*/ 	.byte	0x3f
	.zero		1


	//   ....[35]....
        /*0320*/ 	.word	0x0000ad60
        /*0324*/ 	.word	0x00000002
        /*0328*/ 	.word	0x00009020
        /*032c*/ 	.short	0x010a
        /*032e*/ 	.byte	0x3f
	.zero		1


	//   ....[36]....
        /*0330*/ 	.word	0x0000adb0
        /*0334*/ 	.word	0x00000003
        /*0338*/ 	.word	0x00009020
        /*033c*/ 	.short	0x010a
        /*033e*/ 	.byte	0x3f
	.zero		1


	//   ....[37]....
        /*0340*/ 	.word	0x0000ae00
        /*0344*/ 	.word	0x00000003
        /*0348*/ 	.word	0x00009020
        /*034c*/ 	.short	0x010a
        /*034e*/ 	.byte	0x3f
	.zero		1


	//   ....[38]....
        /*0350*/ 	.word	0x0000ae50
        /*0354*/ 	.word	0x00000002
        /*0358*/ 	.word	0x00009040
        /*035c*/ 	.short	0x010a
        /*035e*/ 	.byte	0x3f
	.zero		1


	//   ....[39]....
        /*0360*/ 	.word	0x0000aea0
        /*0364*/ 	.word	0x00000002
        /*0368*/ 	.word	0x00009000
        /*036c*/ 	.short	0x010a
        /*036e*/ 	.byte	0x3f
	.zero		1


	//   ....[40]....
        /*0370*/ 	.word	0x0000aef0
        /*0374*/ 	.word	0x00000002
        /*0378*/ 	.word	0x00009008
        /*037c*/ 	.short	0x010a
        /*037e*/ 	.byte	0x3f
	.zero		1


	//   ....[41]....
        /*0380*/ 	.word	0x0000af40
        /*0384*/ 	.word	0x00000011
        /*0388*/ 	.word	0x00009000
        /*038c*/ 	.short	0x010a
        /*038e*/ 	.byte	0x3f
	.zero		1


	//   ....[42]....
        /*0390*/ 	.word	0x0000af90
        /*0394*/ 	.word	0x0000000e
        /*0398*/ 	.word	0x00009020
        /*039c*/ 	.short	0x010a
        /*039e*/ 	.byte	0x3f
	.zero		1


	//   ....[43]....
        /*03a0*/ 	.word	0x0000afe0
        /*03a4*/ 	.word	0x0000006c
        /*03a8*/ 	.word	0x00009000
        /*03ac*/ 	.short	0x010a
        /*03ae*/ 	.byte	0x3f
	.zero		1


	//   ....[44]....
        /*03b0*/ 	.word	0x0000b030
        /*03b4*/ 	.word	0x00000013
        /*03b8*/ 	.word	0x00009020
        /*03bc*/ 	.short	0x010a
        /*03be*/ 	.byte	0x3f
	.zero		1


	//   ....[45]....
        /*03c0*/ 	.word	0x0000b080
        /*03c4*/ 	.word	0x00000011
        /*03c8*/ 	.word	0x00009000
        /*03cc*/ 	.short	0x010a
        /*03ce*/ 	.byte	0x3f
	.zero		1


	//   ....[46]....
        /*03d0*/ 	.word	0x0000b0d0
        /*03d4*/ 	.word	0x0000000e
        /*03d8*/ 	.word	0x00009020
        /*03dc*/ 	.short	0x010a
        /*03de*/ 	.byte	0x3f
	.zero		1


	//   ....[47]....
        /*03e0*/ 	.word	0x0000b120
        /*03e4*/ 	.word	0x0000006e
        /*03e8*/ 	.word	0x00009000
        /*03ec*/ 	.short	0x010a
        /*03ee*/ 	.byte	0x3f
	.zero		1


	//   ....[48]....
        /*03f0*/ 	.word	0x0000b170
        /*03f4*/ 	.word	0x00000006
        /*03f8*/ 	.word	0x00009020
        /*03fc*/ 	.short	0x010a
        /*03fe*/ 	.byte	0x3f
	.zero		1


	//----- nvinfo : EIATTR_NUM_MBARRIERS
	.align		4
.L_35:
        /*0400*/ 	.byte	0x03, 0x38
        /*0402*/ 	.short	0x000c


	//----- nvinfo : EIATTR_EXIT_INSTR_OFFSETS
	.align		4
        /*0404*/ 	.byte	0x04, 0x1c
        /*0406*/ 	.short	(.L_37 - .L_36)


	//   ....[0]....
.L_36:
        /*0408*/ 	.word	0x0000acb0


	//----- nvinfo : EIATTR_MAX_THREADS
	.align		4
.L_37:
        /*040c*/ 	.byte	0x04, 0x05
        /*040e*/ 	.short	(.L_39 - .L_38)
.L_38:
        /*0410*/ 	.word	0x00000080
        /*0414*/ 	.word	0x00000001
        /*0418*/ 	.word	0x00000001


	//----- nvinfo : EIATTR_CRS_STACK_SIZE
	.align		4
.L_39:
        /*041c*/ 	.byte	0x04, 0x1e
        /*041e*/ 	.short	(.L_41 - .L_40)
.L_40:
        /*0420*/ 	.word	0x00000000


	//----- nvinfo : EIATTR_CBANK_PARAM_SIZE
	.align		4
.L_41:
        /*0424*/ 	.byte	0x03, 0x19
        /*0426*/ 	.short	0x0870


	//----- nvinfo : EIATTR_PARAM_CBANK
	.align		4
        /*0428*/ 	.byte	0x04, 0x0a
        /*042a*/ 	.short	(.L_43 - .L_42)
	.align		4
.L_42:
        /*042c*/ 	.word	index@(.nv.constant0._ZN7cutlass13device_kernelINS_4fmha6kernel13FmhaKernelTmaINS1_10collective15FmhaMainloopTmaINS_10bfloat16_tEfN4cute5tupleIJNS7_1CILi64EEENS9_ILi128EEENS9_ILi32EEEEEENS4_14ResidualFusionEJEEENS4_15FmhaFwdEpilogueIS6_fNS8_IJSA_SC_SB_EEEEEJEEEEEvNT_6ParamsE)
        /*0430*/ 	.short	0x0210
        /*0432*/ 	.short	0x0870


	//----- nvinfo : EIATTR_SW_WAR
	.align		4
.L_43:
        /*0434*/ 	.byte	0x04, 0x36
        /*0436*/ 	.short	(.L_45 - .L_44)
.L_44:
        /*0438*/ 	.word	0x00000008
.L_45:


//--------------------- .nv.callgraph             --------------------------
	.section	.nv.callgraph,"",@"SHT_CUDA_CALLGRAPH"
	.align	4
	.sectionentsize	8
	.align		4
        /*0000*/ 	.word	0x00000000
	.align		4
        /*0004*/ 	.word	0xffffffff
	.align		4
        /*0008*/ 	.word	index@(_ZN7cutlass13device_kernelINS_4fmha6kernel13FmhaKernelTmaINS1_10collective15FmhaMainloopTmaINS_10bfloat16_tEfN4cute5tupleIJNS7_1CILi64EEENS9_ILi128EEENS9_ILi32EEEEEENS4_14ResidualFusionEJEEENS4_15FmhaFwdEpilogueIS6_fNS8_IJSA_SC_SB_EEEEEJEEEEEvNT_6ParamsE)
	.align		4
        /*000c*/ 	.word	index@(__assertfail)
	.align		4
        /*0010*/ 	.word	0x00000000
	.align		4
        /*0014*/ 	.word	0xfffffffe
	.align		4
        /*0018*/ 	.word	0x00000000
	.align		4
        /*001c*/ 	.word	0xfffffffd
	.align		4
        /*0020*/ 	.word	0x00000000
	.align		4
        /*0024*/ 	.word	0xfffffffc


//--------------------- .nv.constant4             --------------------------
	.section	.nv.constant4,"a",@progbits
	.align	8
	.align		8
.nv.constant4:
        /*0000*/ 	.dword	__assertfail
	.align		8
        /*0008*/ 	.dword	__unnamed_1
	.align		8
        /*0010*/ 	.dword	_ZN39_INTERNAL_bb4b7895_4_k_cu_4a0d7e9a_36734cuda3std3__45__cpo5beginE
	.align		8
        /*0018*/ 	.dword	_ZN39_INTERNAL_bb4b7895_4_k_cu_4a0d7e9a_36734cuda3std3__45__cpo3endE
	.align		8
        /*0020*/ 	.dword	_ZN39_INTERNAL_bb4b7895_4_k_cu_4a0d7e9a_36734cuda3std3__45__cpo6cbeginE
	.align		8
        /*0028*/ 	.dword	_ZN39_INTERNAL_bb4b7895_4_k_cu_4a0d7e9a_36734cuda3std3__45__cpo4cendE
	.align		8
        /*0030*/ 	.dword	_ZN39_INTERNAL_bb4b7895_4_k_cu_4a0d7e9a_36734cuda3std3__441_GLOBAL__N__bb4b7895_4_k_cu_4a0d7e9a_36736ignoreE
	.align		8
        /*0038*/ 	.dword	_ZN39_INTERNAL_bb4b7895_4_k_cu_4a0d7e9a_36734cuda3std3__419piecewise_constructE
	.align		8
        /*0040*/ 	.dword	_ZN39_INTERNAL_bb4b7895_4_k_cu_4a0d7e9a_36734cuda3std3__48in_placeE
	.align		8
        /*0048*/ 	.dword	_ZN39_INTERNAL_bb4b7895_4_k_cu_4a0d7e9a_36734cuda3std6ranges3__45__cpo4swapE
	.align		8
        /*0050*/ 	.dword	_ZN39_INTERNAL_bb4b7895_4_k_cu_4a0d7e9a_36734cuda3std6ranges3__45__cpo9iter_moveE
	.align		8
        /*0058*/ 	.dword	_ZN39_INTERNAL_bb4b7895_4_k_cu_4a0d7e9a_36734cute7productE
	.align		8
        /*0060*/ 	.dword	_ZN39_INTERNAL_bb4b7895_4_k_cu_4a0d7e9a_36734cute1_E
	.align		8
        /*0068*/ 	.dword	$str$23
	.align		8
        /*0070*/ 	.dword	$str$24


//--------------------- .text._ZN7cutlass13device_kernelINS_4fmha6kernel13FmhaKernelTmaINS1_10collective15FmhaMainloopTmaINS_10bfloat16_tEfN4cute5tupleIJNS7_1CILi64EEENS9_ILi128EEENS9_ILi32EEEEEENS4_14ResidualFusionEJEEENS4_15FmhaFwdEpilogueIS6_fNS8_IJSA_SC_SB_EEEEEJEEEEEvNT_6ParamsE --------------------------
	.section	.text._ZN7cutlass13device_kernelINS_4fmha6kernel13FmhaKernelTmaINS1_10collective15FmhaMainloopTmaINS_10bfloat16_tEfN4cute5tupleIJNS7_1CILi64EEENS9_ILi128EEENS9_ILi32EEEEEENS4_14ResidualFusionEJEEENS4_15FmhaFwdEpilogueIS6_fNS8_IJSA_SC_SB_EEEEEJEEEEEvNT_6ParamsE,"ax",@progbits
	.align	128
.text._ZN7cutlass13device_kernelINS_4fmha6kernel13FmhaKernelTmaINS1_10collective15FmhaMainloopTmaINS_10bfloat16_tEfN4cute5tupleIJNS7_1CILi64EEENS9_ILi128EEENS9_ILi32EEEEEENS4_14ResidualFusionEJEEENS4_15FmhaFwdEpilogueIS6_fNS8_IJSA_SC_SB_EEEEEJEEEEEvNT_6ParamsE:
        .type           _ZN7cutlass13device_kernelINS_4fmha6kernel13FmhaKernelTmaINS1_10collective15FmhaMainloopTmaINS_10bfloat16_tEfN4cute5tupleIJNS7_1CILi64EEENS9_ILi128EEENS9_ILi32EEEEEENS4_14ResidualFusionEJEEENS4_15FmhaFwdEpilogueIS6_fNS8_IJSA_SC_SB_EEEEEJEEEEEvNT_6ParamsE,@function
        .size           _ZN7cutlass13device_kernelINS_4fmha6kernel13FmhaKernelTmaINS1_10collective15FmhaMainloopTmaINS_10bfloat16_tEfN4cute5tupleIJNS7_1CILi64EEENS9_ILi128EEENS9_ILi32EEEEEENS4_14ResidualFusionEJEEENS4_15FmhaFwdEpilogueIS6_fNS8_IJSA_SC_SB_EEEEEJEEEEEvNT_6ParamsE,(.L_x_91 - _ZN7cutlass13device_kernelINS_4fmha6kernel13FmhaKernelTmaINS1_10collective15FmhaMainloopTmaINS_10bfloat16_tEfN4cute5tupleIJNS7_1CILi64EEENS9_ILi128EEENS9_ILi32EEEEEENS4_14ResidualFusionEJEEENS4_15FmhaFwdEpilogueIS6_fNS8_IJSA_SC_SB_EEEEEJEEEEEvNT_6ParamsE)
        .other          _ZN7cutlass13device_kernelINS_4fmha6kernel13FmhaKernelTmaINS1_10collective15FmhaMainloopTmaINS_10bfloat16_tEfN4cute5tupleIJNS7_1CILi64EEENS9_ILi128EEENS9_ILi32EEEEEENS4_14ResidualFusionEJEEENS4_15FmhaFwdEpilogueIS6_fNS8_IJSA_SC_SB_EEEEEJEEEEEvNT_6ParamsE,@"STO_CUDA_ENTRY STV_DEFAULT"
_ZN7cutlass13device_kernelINS_4fmha6kernel13FmhaKernelTmaINS1_10collective15FmhaMainloopTmaINS_10bfloat16_tEfN4cute5tupleIJNS7_1CILi64EEENS9_ILi128EEENS9_ILi32EEEEEENS4_14ResidualFusionEJEEENS4_15FmhaFwdEpilogueIS6_fNS8_IJSA_SC_SB_EEEEEJEEEEEvNT_6ParamsE:
[----:B------:R-:W1:Y:S01]  /*0000*/  LDC R1, c[0x0][0x28] ;  /* 0x00000a00ff017b82 */ /* 0x000e620000000800 */
[----:B------:R-:W2:Y:S01]  /*0010*/  S2R R16, SR_TID.X ;  /* 0x0000000000107919 */ /* 0x000ea20000002100 */
[----:B------:R-:W-:Y:S01]  /*0020*/  ELECT P0, URZ, PT ;  /* 0x00000000003f782f */ /* 0x000fe20003800000 */
[----:B------:R-:W-:Y:S01]  /*0030*/  BSSY B0, `(.L_x_0) ;  /* 0x0000010000007945 */ /* 0x000fe20003800000 */
[----:B--2---:R-:W-:-:S05]  /*0040*/  SHF.R.U32.HI R9, RZ, 0x5, R16 ;  /* 0x00000005ff097819 */ /* 0x004fca0000011610 */
[----:B------:R-:W2:Y:S02]  /*0050*/  SHFL.IDX PT, R0, R9, RZ, 0x1f ;  /* 0x00001fff09007589 */ /* 0x000ea400000e0000 */
[----:B--2---:R-:W-:-:S13]  /*0060*/  ISETP.NE.OR P0, PT, R0, RZ, !P0 ;  /* 0x000000ff0000720c */ /* 0x004fda0004705670 */
[----:B-1----:R-:W-:Y:S05]  /*0070*/  @P0 BRA `(.L_x_1) ;  /* 0x00000000002c0947 */ /* 0x002fea0003800000 */
[----:B------:R-:W-:Y:S02]  /*0080*/  ULDC.64 UR4, c[0x0][0x198] ;  /* 0x0000660000047ab9 */ /* 0x000fe40000000a00 */
[----:B------:R-:W-:Y:S02]  /*0090*/  UIADD3 UR6, UP0, UR4, 0xf0, URZ ;  /* 0x000000f004067890 */ /* 0x000fe4000ff1e03f */
[----:B------:R-:W-:Y:S02]  /*00a0*/  UIADD3 UR8, UP1, UR4, 0x1f0, URZ ;  /* 0x000001f004087890 */ /* 0x000fe4000ff3e03f */
[----:B------:R-:W-:Y:S02]  /*00b0*/  UIADD3 UR4, UP2, UR4, 0x2f0, URZ ;  /* 0x000002f004047890 */ /* 0x000fe4000ff5e03f */
[----:B------:R-:W-:Y:S02]  /*00c0*/  UIADD3.X UR7, URZ, UR5, URZ, UP0, !UPT ;  /* 0x000000053f077290 */ /* 0x000fe400087fe43f */
[----:B------:R-:W-:-:S02]  /*00d0*/  UIADD3.X UR9, URZ, UR5, URZ, UP1, !UPT ;  /* 0x000000053f097290 */ /* 0x000fc40008ffe43f */
[----:B------:R-:W-:-:S05]  /*00e0*/  UIADD3.X UR5, URZ, UR5, URZ, UP2, !UPT ;  /* 0x000000053f057290 */ /* 0x000fca00097fe43f */
[----:B------:R1:W-:Y:S02]  /*00f0*/  UTMACCTL.PF [UR6] ;  /* 0x00000000060079b9 */ /* 0x0003e40008040000 */
[----:B------:R1:W-:Y:S02]  /*0100*/  UTMACCTL.PF [UR8] ;  /* 0x00000000080079b9 */ /* 0x0003e40008040000 */
[----:B------:R1:W-:Y:S02]  /*0110*/  UTMACCTL.PF [UR4] ;  /* 0x00000000040079b9 */ /* 0x0003e40008040000 */
[----:B-1----:R-:W-:Y:S01]  /*0120*/  NOP ;  /* 0x0000000000007918 */ /* 0x002fe20000000000 */
.L_x_1:
[----:B------:R-:W-:Y:S05]  /*0130*/  BSYNC B0 ;  /* 0x0000000000007941 */ /* 0x000fea0003800000 */
.L_x_0:
[----:B------:R-:W1:Y:S02]  /*0140*/  SHFL.IDX PT, R0, R9, RZ, 0x1f ;  /* 0x00001fff09007589 */ /* 0x000e6400000e0000 */
[----:B-1----:R-:W-:-:S13]  /*0150*/  ISETP.NE.AND P0, PT, R0, RZ, PT ;  /* 0x000000ff0000720c */ /* 0x002fda0003f05270 */
[----:B------:R-:W-:Y:S05]  /*0160*/  @P0 BRA `(.L_x_2) ;  /* 0x0000000000400947 */ /* 0x000fea0003800000 */
[----:B------:R-:W1:Y:S01]  /*0170*/  S2UR UR8, SR_CgaCtaId ;  /* 0x00000000000879c3 */ /* 0x000e620000008800 */
[----:B------:R-:W-:Y:S01]  /*0180*/  UMOV UR4, 0x400 ;  /* 0x0000040000047882 */ /* 0x000fe20000000000 */
[----:B------:R-:W-:Y:S01]  /*0190*/  UMOV UR5, 0x1 ;  /* 0x0000000100057882 */ /* 0x000fe20000000000 */
[----:B------:R-:W-:Y:S01]  /*01a0*/  UMOV UR6, 0x80 ;  /* 0x0000008000067882 */ /* 0x000fe20000000000 */
[----:B------:R-:W-:Y:S01]  /*01b0*/  ELECT P0, URZ, PT ;  /* 0x00000000003f782f */ /* 0x000fe20003800000 */
[----:B------:R-:W-:-:S04]  /*01c0*/  UIADD3 UR6, -UR6, 0x100000, URZ ;  /* 0x0010000006067890 */ /* 0x000fc8000fffe13f */
[----:B------:R-:W-:Y:S02]  /*01d0*/  USHF.L.U32 UR7, UR6, 0xb, URZ ;  /* 0x0000000b06077899 */ /* 0x000fe4000800063f */
[----:B------:R-:W-:Y:S02]  /*01e0*/  USHF.L.U32 UR6, UR6, 0x1, URZ ;  /* 0x0000000106067899 */ /* 0x000fe4000800063f */
[----:B-1----:R-:W-:Y:S02]  /*01f0*/  ULEA UR8, UR8, UR4, 0x18 ;  /* 0x0000000408087291 */ /* 0x002fe4000f8ec03f */
[----:B------:R-:W-:-:S04]  /*0200*/  UIADD3 UR4, -UR5, 0x100000, URZ ;  /* 0x0010000005047890 */ /* 0x000fc8000fffe13f */
[----:B------:R-:W-:Y:S02]  /*0210*/  USHF.L.U32 UR5, UR4, 0xb, URZ ;  /* 0x0000000b04057899 */ /* 0x000fe4000800063f */
[----:B------:R-:W-:Y:S01]  /*0220*/  USHF.L.U32 UR4, UR4, 0x1, URZ ;  /* 0x0000000104047899 */ /* 0x000fe2000800063f */
[----:B------:R-:W1:Y:S11]  /*0230*/  FENCE.VIEW.ASYNC.S ;  /* 0x00000000000073c6 */ /* 0x000e760000000000 */
[----:B-1----:R1:W2:Y:S01]  /*0240*/  SYNCS.EXCH.64 URZ, [UR8+0x9040], UR4 ;  /* 0x00904004083f75b2 */ /* 0x0022a20008000100 */
[----:B------:R1:W3:Y:S01]  /*0250*/  SYNCS.EXCH.64 URZ, [UR8+0x9048], UR6 ;  /* 0x00904806083f75b2 */ /* 0x0002e20008000100 */
[----:B------:R-:W-:Y:S01]  /*0260*/  NOP ;  /* 0x0000000000007918 */ /* 0x000fe20000000000 */
.L_x_2:
[----:B------:R-:W4:Y:S01]  /*0270*/  SHFL.IDX PT, R0, R9, RZ, 0x1f ;  /* 0x00001fff09007589 */ /* 0x000f2200000e0000 */
[----:B------:R-:W-:Y:S01]  /*0280*/  NOP ;  /* 0x0000000000007918 */ /* 0x000fe20000000000 */
[----:B----4-:R-:W-:-:S13]  /*0290*/  ISETP.NE.AND P0, PT, R0, RZ, PT ;  /* 0x000000ff0000720c */ /* 0x010fda0003f05270 */
[----:B------:R-:W-:Y:S05]  /*02a0*/  @P0 BRA `(.L_x_3) ;  /* 0x0000000000580947 */ /* 0x000fea0003800000 */
[----:B-1----:R-:W1:Y:S01]  /*02b0*/  S2UR UR5, SR_CgaCtaId ;  /* 0x00000000000579c3 */ /* 0x002e620000008800 */
[----:B------:R-:W-:Y:S01]  /*02c0*/  UMOV UR4, 0x400 ;  /* 0x0000040000047882 */ /* 0x000fe20000000000 */
[----:B------:R-:W-:Y:S01]  /*02d0*/  UMOV UR6, 0x1 ;  /* 0x0000000100067882 */ /* 0x000fe20000000000 */
[----:B------:R-:W-:Y:S01]  /*02e0*/  UMOV UR7, 0x80 ;  /* 0x0000008000077882 */ /* 0x000fe20000000000 */
[----:B------:R-:W-:Y:S01]  /*02f0*/  ELECT P0, URZ, PT ;  /* 0x00000000003f782f */ /* 0x000fe20003800000 */
[----:B-1----:R-:W-:Y:S02]  /*0300*/  ULEA UR8, UR5, UR4, 0x18 ;  /* 0x0000000405087291 */ /* 0x002fe4000f8ec03f */
[----:B------:R-:W-:-:S04]  /*0310*/  UIADD3 UR4, -UR6, 0x100000, URZ ;  /* 0x0010000006047890 */ /* 0x000fc8000fffe13f */
[----:B------:R-:W-:Y:S02]  /*0320*/  USHF.L.U32 UR5, UR4, 0xb, URZ ;  /* 0x0000000b04057899 */ /* 0x000fe4000800063f */
[----:B------:R-:W-:Y:S02]  /*0330*/  USHF.L.U32 UR4, UR4, 0x1, URZ ;  /* 0x0000000104047899 */ /* 0x000fe4000800063f */
[----:B------:R-:W-:-:S04]  /*0340*/  UIADD3 UR6, -UR7, 0x100000, URZ ;  /* 0x0010000007067890 */ /* 0x000fc8000fffe13f */
[----:B------:R-:W-:Y:S02]  /*0350*/  USHF.L.U32 UR7, UR6, 0xb, URZ ;  /* 0x0000000b06077899 */ /* 0x000fe4000800063f */
[----:B------:R-:W-:Y:S01]  /*0360*/  USHF.L.U32 UR6, UR6, 0x1, URZ ;  /* 0x0000000106067899 */ /* 0x000fe2000800063f */
[----:B------:R-:W1:Y:S03]  /*0370*/  FENCE.VIEW.ASYNC.S ;  /* 0x00000000000073c6 */ /* 0x000e660000000000 */
[----:B-1----:R4:W1:Y:S08]  /*0380*/  SYNCS.EXCH.64 URZ, [UR8+0x9000], UR4 ;  /* 0x00900004083f75b2 */ /* 0x0028700008000100 */
[----:B------:R4:W1:Y:S01]  /*0390*/  SYNCS.EXCH.64 URZ, [UR8+0x9020], UR6 ;  /* 0x00902006083f75b2 */ /* 0x0008620008000100 */
[----:B------:R4:W1:Y:S01]  /*03a0*/  SYNCS.EXCH.64 URZ, [UR8+0x9008], UR4 ;  /* 0x00900804083f75b2 */ /* 0x0008620008000100 */
[----:B------:R4:W1:Y:S01]  /*03b0*/  SYNCS.EXCH.64 URZ, [UR8+0x9028], UR6 ;  /* 0x00902806083f75b2 */ /* 0x0008620008000100 */
[----:B------:R4:W1:Y:S01]  /*03c0*/  SYNCS.EXCH.64 URZ, [UR8+0x9010], UR4 ;  /* 0x00901004083f75b2 */ /* 0x0008620008000100 */
[----:B------:R4:W1:Y:S01]  /*03d0*/  SYNCS.EXCH.64 URZ, [UR8+0x9030], UR6 ;  /* 0x00903006083f75b2 */ /* 0x0008620008000100 */
[----:B------:R4:W1:Y:S01]  /*03e0*/  SYNCS.EXCH.64 URZ, [UR8+0x9018], UR4 ;  /* 0x00901804083f75b2 */ /* 0x0008620008000100 */
[----:B------:R4:W1:Y:S02]  /*03f0*/  SYNCS.EXCH.64 URZ, [UR8+0x9038], UR6 ;  /* 0x00903806083f75b2 */ /* 0x0008640008000100 */
[----:B----4-:R-:W-:Y:S01]  /*0400*/  NOP ;  /* 0x0000000000007918 */ /* 0x010fe20000000000 */
.L_x_3:
        /* <DEDUP_REMOVED lines=18> */
[----:B------:R4:W1:Y:S02]  /*0530*/  SYNCS.EXCH.64 URZ, [UR8+0x9058], UR6 ;  /* 0x00905806083f75b2 */ /* 0x0008640008000100 */
[----:B----4-:R-:W-:Y:S01]  /*0540*/  NOP ;  /* 0x0000000000007918 */ /* 0x010fe20000000000 */
.L_x_4:
[----:B------:R-:W4:Y:S01]  /*0550*/  SHFL.IDX PT, R9, R9, RZ, 0x1f ;  /* 0x00001fff09097589 */ /* 0x000f2200000e0000 */
[----:B------:R-:W-:Y:S02]  /*0560*/  ELECT P0, URZ, PT ;  /* 0x00000000003f782f */ /* 0x000fe40003800000 */
[----:B------:R-:W-:Y:S01]  /*0570*/  SHF.R.S32.HI R3, RZ, 0x1f, R16 ;  /* 0x0000001fff037819 */ /* 0x000fe20000011410 */
[----:B------:R-:W-:Y:S01]  /*0580*/  NOP ;  /* 0x0000000000007918 */ /* 0x000fe20000000000 */
[----:B------:R-:W4:Y:S01]  /*0590*/  S2UR UR36, SR_CTAID.Y ;  /* 0x00000000002479c3 */ /* 0x000f220000002600 */
[----:B------:R-:W-:Y:S01]  /*05a0*/  BSSY B0, `(.L_x_5) ;  /* 0x0000025000007945 */ /* 0x000fe20003800000 */
[----:B------:R-:W-:Y:S01]  /*05b0*/  LEA.HI R3, R3, R16, RZ, 0x7 ;  /* 0x0000001003037211 */ /* 0x000fe200078f38ff */
[----:B------:R-:W-:-:S03]  /*05c0*/  IMAD.MOV.U32 R8, RZ, RZ, RZ ;  /* 0x000000ffff087224 */ /* 0x000fc600078e00ff */
[----:B------:R-:W-:Y:S02]  /*05d0*/  LOP3.LUT R3, R3, 0xffffff80, RZ, 0xc0, !PT ;  /* 0xffffff8003037812 */ /* 0x000fe400078ec0ff */
[----:B------:R-:W4:Y:S03]  /*05e0*/  S2UR UR37, SR_CTAID.Z ;  /* 0x00000000002579c3 */ /* 0x000f260000002700 */
[----:B------:R-:W-:-:S05]  /*05f0*/  IMAD.IADD R0, R16, 0x1, -R3 ;  /* 0x0000000110007824 */ /* 0x000fca00078e0a03 */
[----:B-123--:R-:W-:Y:S01]  /*0600*/  BAR.SYNC.DEFER_BLOCKING 0x0 ;  /* 0x0000000000007b1d */ /* 0x00efe20000010000 */
[----:B----4-:R-:W-:-:S13]  /*0610*/  ISETP.EQ.AND P1, PT, R9, RZ, P0 ;  /* 0x000000ff0900720c */ /* 0x010fda0000722270 */
[----:B------:R-:W-:Y:S05]  /*0620*/  @!P1 BRA `(.L_x_6) ;  /* 0x0000000000709947 */ /* 0x000fea0003800000 */
[----:B------:R-:W1:Y:S01]  /*0630*/  S2R R3, SR_CgaCtaId ;  /* 0x0000000000037919 */ /* 0x000e620000008800 */
[----:B------:R-:W-:Y:S02]  /*0640*/  MOV R2, 0x400 ;  /* 0x0000040000027802 */ /* 0x000fe40000000f00 */
[----:B------:R-:W-:Y:S02]  /*0650*/  MOV R4, 0x1 ;  /* 0x0000000100047802 */ /* 0x000fe40000000f00 */
[----:B------:R-:W-:Y:S02]  /*0660*/  ISETP.NE.AND P3, PT, R0, RZ, PT ;  /* 0x000000ff0000720c */ /* 0x000fe40003f65270 */
[----:B-1----:R-:W-:Y:S02]  /*0670*/  LEA R3, R3, R2, 0x18 ;  /* 0x0000000203037211 */ /* 0x002fe400078ec0ff */
[----:B------:R-:W-:-:S04]  /*0680*/  SHF.L.U32 R2, R4, 0x1f, RZ ;  /* 0x0000001f04027819 */ /* 0x000fc800000006ff */
[----:B------:R-:W1:Y:S02]  /*0690*/  SYNCS.PHASECHK.TRANS64.TRYWAIT P2, [R3+URZ+0x9048], R2 ;  /* 0x00904802030075a7 */ /* 0x000e64000804017f */
[----:B-1----:R-:W-:Y:S05]  /*06a0*/  @!P2 BRA `(.L_x_7) ;  /* 0x000000a40084a947 */ /* 0x002fea0003800000 */
.L_x_70:
[----:B------:R-:W-:Y:S05]  /*06b0*/  @P3 BRA `(.L_x_8) ;  /* 0x0000000000143947 */ /* 0x000fea0003800000 */
[----:B------:R-:W-:Y:S01]  /*06c0*/  LOP3.LUT P2, RZ, R16, 0x1f, RZ, 0xc0, !PT ;  /* 0x0000001f10ff7812 */ /* 0x000fe2000784c0ff */
[----:B-1----:R-:W-:-:S04]  /*06d0*/  IMAD.MOV.U32 R2, RZ, RZ, 0x1000 ;  /* 0x00001000ff027424 */ /* 0x002fc800078e00ff */
[----:B------:R2:W-:Y:S08]  /*06e0*/  SYNCS.ARRIVE.TRANS64 RZ, [R3+URZ+0x9040], R2 ;  /* 0x0090400203ff79a7 */ /* 0x0005f0000800003f */
[----:B------:R-:W-:Y:S05]  /*06f0*/  @!P2 BRA `(.L_x_8) ;  /* 0x000000000004a947 */ /* 0x000fea0003800000 */
[----:B------:R-:W-:Y:S01]  /*0700*/  BPT.TRAP 0x1 ;  /* 0x000000040000795c */ /* 0x000fe20000300000 */
.L_x_8:
[----:B------:R-:W3:Y:S01]  /*0710*/  S2UR UR11, SR_CTAID.X ;  /* 0x00000000000b79c3 */ /* 0x000ee20000002500 */
[----:B------:R-:W-:Y:S01]  /*0720*/  R2UR UR8, R3 ;  /* 0x00000000030872ca */ /* 0x000fe200000e0000 */
[----:B------:R-:W-:Y:S01]  /*0730*/  ULDC.64 UR4, c[0x0][0x198] ;  /* 0x0000660000047ab9 */ /* 0x000fe20000000a00 */
[----:B------:R-:W-:Y:S01]  /*0740*/  UMOV UR6, 0x0 ;  /* 0x0000000000067882 */ /* 0x000fe20000000000 */
[----:B------:R-:W-:Y:S01]  /*0750*/  UIADD3 UR4, UP0, UR4, 0xf0, URZ ;  /* 0x000000f004047890 */ /* 0x000fe2000ff1e03f */
[----:B------:R-:W-:Y:S01]  /*0760*/  UMOV UR7, 0x10000000 ;  /* 0x1000000000077882 */ /* 0x000fe20000000000 */
[----:B------:R-:W-:Y:S02]  /*0770*/  UMOV UR10, URZ ;  /* 0x0000003f000a7c82 */ /* 0x000fe40008000000 */
[----:B------:R-:W-:Y:S01]  /*0780*/  UIADD3.X UR5, URZ, UR5, URZ, UP0, !UPT ;  /* 0x000000053f057290 */ /* 0x000fe200087fe43f */
[----:B------:R-:W-:Y:S01]  /*0790*/  UMOV UR12, UR36 ;  /* 0x00000024000c7c82 */ /* 0x000fe20008000000 */
[----:B------:R-:W-:-:S04]  /*07a0*/  UMOV UR13, UR37 ;  /* 0x00000025000d7c82 */ /* 0x000fc80008000000 */
[----:B------:R-:W-:Y:S02]  /*07b0*/  UIADD3 UR9, UR8, 0x9040, URZ ;  /* 0x0000904008097890 */ /* 0x000fe4000fffe03f */
[----:B---3--:R-:W-:-:S09]  /*07c0*/  USHF.L.U32 UR11, UR11, 0x6, URZ ;  /* 0x000000060b0b7899 */ /* 0x008fd2000800063f */
[----:B------:R3:W-:Y:S02]  /*07d0*/  UTMALDG.4D [UR8], [UR4], desc[UR6] ;  /* 0x00000608040075b4 */ /* 0x0007e40008019000 */
[----:B---3--:R-:W-:Y:S01]  /*07e0*/  NOP ;  /* 0x0000000000007918 */ /* 0x008fe20000000000 */
.L_x_6:
[----:B------:R-:W-:Y:S05]  /*07f0*/  BSYNC B0 ;  /* 0x0000000000007941 */ /* 0x000fea0003800000 */
.L_x_5:
[----:B------:R-:W3:Y:S01]  /*0800*/  LDC R13, c[0x0][0x28c] ;  /* 0x0000a300ff0d7b82 */ /* 0x000ee20000000800 */
[----:B------:R-:W-:Y:S01]  /*0810*/  BSSY B0, `(.L_x_9) ;  /* 0x0000091000007945 */ /* 0x000fe20003800000 */
[----:B------:R-:W-:Y:S01]  /*0820*/  MOV R6, 0x1 ;  /* 0x0000000100067802 */ /* 0x000fe20000000f00 */
[----:B------:R-:W-:Y:S02]  /*0830*/  IMAD.MOV.U32 R4, RZ, RZ, 0x1 ;  /* 0x00000001ff047424 */ /* 0x000fe400078e00ff */
[----:B------:R-:W-:Y:S02]  /*0840*/  IMAD.MOV.U32 R5, RZ, RZ, RZ ;  /* 0x000000ffff057224 */ /* 0x000fe400078e00ff */
[----:B---3--:R-:W-:-:S05]  /*0850*/  VIADD R18, R13, 0x7f ;  /* 0x0000007f0d127836 */ /* 0x008fca0000000000 */
[----:B-12---:R-:W-:-:S04]  /*0860*/  SHF.R.S32.HI R3, RZ, 0x1f, R18 ;  /* 0x0000001fff037819 */ /* 0x006fc80000011412 */
[----:B------:R-:W-:-:S04]  /*0870*/  LEA.HI R18, R3, R18, RZ, 0x7 ;  /* 0x0000001203127211 */ /* 0x000fc800078f38ff */
[----:B------:R-:W-:-:S04]  /*0880*/  SHF.R.S32.HI R7, RZ, 0x7, R18 ;  /* 0x00000007ff077819 */ /* 0x000fc80000011412 */
[----:B------:R-:W-:Y:S01]  /*0890*/  SHF.L.U32 R7, R7, 0x1, RZ ;  /* 0x0000000107077819 */ /* 0x000fe200000006ff */
[----:B------:R-:W-:Y:S06]  /*08a0*/  @!P1 BRA `(.L_x_10) ;  /* 0x00000008001c9947 */ /* 0x000fec0003800000 */
[----:B------:R-:W-:Y:S01]  /*08b0*/  ISETP.GE.AND P1, PT, R13, 0x1, PT ;  /* 0x000000010d00780c */ /* 0x000fe20003f26270 */
[----:B------:R-:W-:Y:S01]  /*08c0*/  IMAD.MOV.U32 R8, RZ, RZ, RZ ;  /* 0x000000ffff087224 */ /* 0x000fe200078e00ff */
[----:B------:R-:W-:Y:S01]  /*08d0*/  LOP3.LUT R12, R16, 0x1f, RZ, 0xc0, !PT ;  /* 0x0000001f100c7812 */ /* 0x000fe200078ec0ff */
[----:B------:R-:W-:-:S10]  /*08e0*/  IMAD.MOV.U32 R5, RZ, RZ, RZ ;  /* 0x000000ffff057224 */ /* 0x000fd400078e00ff */
        /* <DEDUP_REMOVED lines=9> */
.L_x_71:
[----:B------:R-:W-:Y:S01]  /*0980*/  IMAD.MOV.U32 R5, RZ, RZ, 0x1 ;  /* 0x00000001ff057424 */ /* 0x000fe200078e00ff */
[----:B------:R-:W-:Y:S06]  /*0990*/  @P2 BRA `(.L_x_13) ;  /* 0x0000000000142947 */ /* 0x000fec0003800000 */
[----:B------:R-:W-:Y:S01]  /*09a0*/  ISETP.NE.AND P1, PT, R12, RZ, PT ;  /* 0x000000ff0c00720c */ /* 0x000fe20003f25270 */
[----:B-1----:R-:W-:-:S04]  /*09b0*/  IMAD.MOV.U32 R2, RZ, RZ, 0x2000 ;  /* 0x00002000ff027424 */ /* 0x002fc800078e00ff */
[----:B------:R2:W-:Y:S08]  /*09c0*/  SYNCS.ARRIVE.TRANS64 RZ, [R3+URZ+0x9000], R2 ;  /* 0x0090000203ff79a7 */ /* 0x0005f0000800003f */
[----:B------:R-:W-:Y:S05]  /*09d0*/  @!P1 BRA `(.L_x_13) ;  /* 0x0000000000049947 */ /* 0x000fea0003800000 */
[----:B------:R-:W-:Y:S01]  /*09e0*/  BPT.TRAP 0x1 ;  /* 0x000000040000795c */ /* 0x000fe20000300000 */
.L_x_13:
[----:B------:R-:W3:Y:S01]  /*09f0*/  S2R R11, SR_CgaCtaId ;  /* 0x00000000000b7919 */ /* 0x000ee20000008800 */
[----:B------:R-:W-:Y:S01]  /*0a00*/  R2UR UR33, R3 ;  /* 0x00000000032172ca */ /* 0x000fe200000e0000 */
[----:B------:R-:W-:Y:S01]  /*0a10*/  ULDC.64 UR4, c[0x0][0x198] ;  /* 0x0000660000047ab9 */ /* 0x000fe20000000a00 */
[----:B-12---:R-:W-:Y:S01]  /*0a20*/  MOV R2, 0x400 ;  /* 0x0000040000027802 */ /* 0x006fe20000000f00 */
[----:B------:R-:W-:Y:S01]  /*0a30*/  UIADD3 UR4, UP0, UR4, 0x1f0, URZ ;  /* 0x000001f004047890 */ /* 0x000fe2000ff1e03f */
[----:B------:R-:W-:Y:S01]  /*0a40*/  MOV R3, 0x1 ;  /* 0x0000000100037802 */ /* 0x000fe20000000f00 */
[----:B------:R-:W-:Y:S01]  /*0a50*/  UMOV UR6, 0x0 ;  /* 0x0000000000067882 */ /* 0x000fe20000000000 */
[----:B------:R-:W-:Y:S01]  /*0a60*/  UMOV UR7, 0x10000000 ;  /* 0x1000000000077882 */ /* 0x000fe20000000000 */
[----:B------:R-:W-:Y:S01]  /*0a70*/  UIADD3.X UR5, URZ, UR5, URZ, UP0, !UPT ;  /* 0x000000053f057290 */ /* 0x000fe200087fe43f */
[----:B------:R-:W-:Y:S01]  /*0a80*/  SHF.L.U32 R3, R3, 0x1f, RZ ;  /* 0x0000001f03037819 */ /* 0x000fe200000006ff */
[----:B------:R-:W-:Y:S01]  /*0a90*/  UMOV UR34, URZ ;  /* 0x0000003f00227c82 */ /* 0x000fe20008000000 */
[----:B------:R-:W-:Y:S01]  /*0aa0*/  UMOV UR35, URZ ;  /* 0x0000003f00237c82 */ /* 0x000fe20008000000 */
[----:B------:R-:W-:-:S02]  /*0ab0*/  ISETP.NE.AND P2, PT, R0, RZ, PT ;  /* 0x000000ff0000720c */ /* 0x000fc40003f45270 */
[----:B------:R-:W-:Y:S02]  /*0ac0*/  UIADD3 UR32, UR33, 0x1000, URZ ;  /* 0x0000100021207890 */ /* 0x000fe4000fffe03f */
[----:B------:R-:W-:-:S09]  /*0ad0*/  UIADD3 UR33, UR33, 0x9000, URZ ;  /* 0x0000900021217890 */ /* 0x000fd2000fffe03f */
[----:B------:R1:W-:Y:S01]  /*0ae0*/  UTMALDG.4D [UR32], [UR4], desc[UR6] ;  /* 0x00000620040075b4 */ /* 0x0003e20008019000 */
[----:B---3--:R-:W-:-:S05]  /*0af0*/  LEA R4, R11, R2, 0x18 ;  /* 0x000000020b047211 */ /* 0x008fca00078ec0ff */
[----:B------:R-:W-:-:S04]  /*0b00*/  IMAD R2, R5, 0x8, R4 ;  /* 0x0000000805027824 */ /* 0x000fc800078e0204 */
[----:B------:R-:W2:Y:S02]  /*0b10*/  SYNCS.PHASECHK.TRANS64.TRYWAIT P1, [R2+URZ+0x9020], R3 ;  /* 0x00902003020075a7 */ /* 0x000ea4000802017f */
[----:B-12---:R-:W-:Y:S05]  /*0b20*/  @!P1 BRA `(.L_x_14) ;  /* 0x000000a0008c9947 */ /* 0x006fea0003800000 */
.L_x_72:
[----:B------:R-:W-:Y:S01]  /*0b30*/  IMAD.MOV.U32 R8, RZ, RZ, 0x1 ;  /* 0x00000001ff087424 */ /* 0x000fe200078e00ff */
[----:B------:R-:W-:Y:S06]  /*0b40*/  @P2 BRA `(.L_x_15) ;  /* 0x0000000000142947 */ /* 0x000fec0003800000 */
[----:B------:R-:W-:Y:S02]  /*0b50*/  ISETP.NE.AND P1, PT, R12, RZ, PT ;  /* 0x000000ff0c00720c */ /* 0x000fe40003f25270 */
[----:B-1----:R-:W-:-:S04]  /*0b60*/  MOV R3, 0x2000 ;  /* 0x0000200000037802 */ /* 0x002fc80000000f00 */
[----:B------:R2:W-:Y:S07]  /*0b70*/  SYNCS.ARRIVE.TRANS64 RZ, [R2+URZ+0x9000], R3 ;  /* 0x0090000302ff79a7 */ /* 0x0005ee000800003f */
[----:B------:R-:W-:Y:S05]  /*0b80*/  @!P1 BRA `(.L_x_15) ;  /* 0x0000000000049947 */ /* 0x000fea0003800000 */
[----:B------:R-:W-:Y:S01]  /*0b90*/  BPT.TRAP 0x1 ;  /* 0x000000040000795c */ /* 0x000fe20000300000 */
.L_x_15:
[C---:B------:R-:W-:Y:S01]  /*0ba0*/  IMAD R4, R5.reuse, 0x2000, R4 ;  /* 0x0000200005047824 */ /* 0x040fe200078e0204 */
[----:B------:R-:W-:Y:S01]  /*0bb0*/  R2UR UR33, R2 ;  /* 0x00000000022172ca */ /* 0x000fe200000e0000 */
[----:B------:R-:W-:Y:S01]  /*0bc0*/  ULDC.64 UR4, c[0x0][0x198] ;  /* 0x0000660000047ab9 */ /* 0x000fe20000000a00 */
[----:B------:R-:W-:Y:S01]  /*0bd0*/  UMOV UR6, 0x0 ;  /* 0x0000000000067882 */ /* 0x000fe20000000000 */
[----:B------:R-:W-:Y:S01]  /*0be0*/  UIADD3 UR4, UP0, UR4, 0x2f0, URZ ;  /* 0x000002f004047890 */ /* 0x000fe2000ff1e03f */
[----:B------:R-:W-:Y:S01]  /*0bf0*/  R2UR UR32, R4 ;  /* 0x00000000042072ca */ /* 0x000fe200000e0000 */
[----:B------:R-:W-:Y:S01]  /*0c00*/  UMOV UR7, 0x10000000 ;  /* 0x1000000000077882 */ /* 0x000fe20000000000 */
[----:B------:R-:W-:Y:S01]  /*0c10*/  UMOV UR34, URZ ;  /* 0x0000003f00227c82 */ /* 0x000fe20008000000 */
[----:B------:R-:W-:Y:S01]  /*0c20*/  UIADD3.X UR5, URZ, UR5, URZ, UP0, !UPT ;  /* 0x000000053f057290 */ /* 0x000fe200087fe43f */
[----:B------:R-:W-:Y:S01]  /*0c30*/  VIADD R5, R5, 0x1 ;  /* 0x0000000105057836 */ /* 0x000fe20000000000 */
[----:B------:R-:W-:-:S04]  /*0c40*/  UMOV UR35, URZ ;  /* 0x0000003f00237c82 */ /* 0x000fc80008000000 */
[----:B------:R-:W-:-:S04]  /*0c50*/  UIADD3 UR33, UR33, 0x9000, URZ ;  /* 0x0000900021217890 */ /* 0x000fc8000fffe03f */
[----:B------:R-:W-:-:S09]  /*0c60*/  UIADD3 UR32, UR32, 0x1000, URZ ;  /* 0x0000100020207890 */ /* 0x000fd2000fffe03f */
[----:B------:R3:W-:Y:S02]  /*0c70*/  UTMALDG.4D [UR32], [UR4], desc[UR6] ;  /* 0x00000620040075b4 */ /* 0x0007e40008019000 */
[----:B---3--:R-:W-:Y:S01]  /*0c80*/  NOP ;  /* 0x0000000000007918 */ /* 0x008fe20000000000 */
.L_x_11:
[----:B------:R-:W-:Y:S02]  /*0c90*/  ISETP.GE.AND P1, PT, R13, 0x81, PT ;  /* 0x000000810d00780c */ /* 0x000fe40003f26270 */
[----:B------:R-:W-:-:S11]  /*0ca0*/  MOV R4, 0x1 ;  /* 0x0000000100047802 */ /* 0x000fd60000000f00 */
[----:B------:R-:W-:Y:S05]  /*0cb0*/  @!P1 BRA `(.L_x_16) ;  /* 0x0000000400149947 */ /* 0x000fea0003800000 */
[----:B-12---:R-:W1:Y:S01]  /*0cc0*/  S2R R3, SR_CgaCtaId ;  /* 0x0000000000037919 */ /* 0x006e620000008800 */
[----:B------:R-:W-:Y:S01]  /*0cd0*/  MOV R2, 0x400 ;  /* 0x0000040000027802 */ /* 0x000fe20000000f00 */
[----:B------:R-:W-:Y:S01]  /*0ce0*/  IMAD.MOV.U32 R4, RZ, RZ, 0x1 ;  /* 0x00000001ff047424 */ /* 0x000fe200078e00ff */
[----:B------:R-:W-:-:S04]  /*0cf0*/  ISETP.NE.AND P2, PT, R0, RZ, PT ;  /* 0x000000ff0000720c */ /* 0x000fc80003f45270 */
[----:B------:R-:W-:Y:S02]  /*0d00*/  SHF.L.U32 R4, R4, 0x1f, RZ ;  /* 0x0000001f04047819 */ /* 0x000fe400000006ff */
[----:B-1----:R-:W-:-:S05]  /*0d10*/  LEA R2, R3, R2, 0x18 ;  /* 0x0000000203027211 */ /* 0x002fca00078ec0ff */
[----:B------:R-:W-:-:S04]  /*0d20*/  IMAD R3, R5, 0x8, R2 ;  /* 0x0000000805037824 */ /* 0x000fc800078e0202 */
[----:B------:R-:W1:Y:S02]  /*0d30*/  SYNCS.PHASECHK.TRANS64.TRYWAIT P1, [R3+URZ+0x9020], R4 ;  /* 0x00902004030075a7 */ /* 0x000e64000802017f */
[----:B-1----:R-:W-:Y:S05]  /*0d40*/  @!P1 BRA `(.L_x_17) ;  /* 0x000000a000189947 */ /* 0x002fea0003800000 */
.L_x_73:
[----:B------:R-:W-:Y:S05]  /*0d50*/  @P2 BRA `(.L_x_18) ;  /* 0x0000000000142947 */ /* 0x000fea0003800000 */
[----:B------:R-:W-:Y:S02]  /*0d60*/  ISETP.NE.AND P1, PT, R12, RZ, PT ;  /* 0x000000ff0c00720c */ /* 0x000fe40003f25270 */
[----:B-1----:R-:W-:-:S04]  /*0d70*/  MOV R4, 0x2000 ;  /* 0x0000200000047802 */ /* 0x002fc80000000f00 */
[----:B------:R2:W-:Y:S07]  /*0d80*/  SYNCS.ARRIVE.TRANS64 RZ, [R3+URZ+0x9000], R4 ;  /* 0x0090000403ff79a7 */ /* 0x0005ee000800003f */
[----:B------:R-:W-:Y:S05]  /*0d90*/  @!P1 BRA `(.L_x_18) ;  /* 0x0000000000049947 */ /* 0x000fea0003800000 */
[----:B------:R-:W-:Y:S01]  /*0da0*/  BPT.TRAP 0x1 ;  /* 0x000000040000795c */ /* 0x000fe20000300000 */
.L_x_18:
[----:B------:R-:W3:Y:S01]  /*0db0*/  S2R R11, SR_CgaCtaId ;  /* 0x00000000000b7919 */ /* 0x000ee20000008800 */
[C---:B------:R-:W-:Y:S01]  /*0dc0*/  IMAD R2, R5.reuse, 0x2000, R2 ;  /* 0x0000200005027824 */ /* 0x040fe200078e0202 */
[----:B------:R-:W-:Y:S01]  /*0dd0*/  R2UR UR35, R8 ;  /* 0x00000000082372ca */ /* 0x000fe200000e0000 */
[----:B------:R-:W-:Y:S01]  /*0de0*/  VIADD R5, R5, 0x1 ;  /* 0x0000000105057836 */ /* 0x000fe20000000000 */
[----:B------:R-:W-:Y:S01]  /*0df0*/  R2UR UR33, R3 ;  /* 0x00000000032172ca */ /* 0x000fe200000e0000 */
[----:B------:R-:W-:Y:S01]  /*0e00*/  ULDC.64 UR4, c[0x0][0x198] ;  /* 0x0000660000047ab9 */ /* 0x000fe20000000a00 */
[----:B------:R-:W-:Y:S01]  /*0e10*/  R2UR UR32, R2 ;  /* 0x00000000022072ca */ /* 0x000fe200000e0000 */
[----:B------:R-:W-:Y:S01]  /*0e20*/  UIADD3 UR4, UP0, UR4, 0x1f0, URZ ;  /* 0x000001f004047890 */ /* 0x000fe2000ff1e03f */
[----:B------:R-:W-:Y:S01]  /*0e30*/  MOV R2, 0x400 ;  /* 0x0000040000027802 */ /* 0x000fe20000000f00 */
[----:B------:R-:W-:Y:S01]  /*0e40*/  UMOV UR6, 0x0 ;  /* 0x0000000000067882 */ /* 0x000fe20000000000 */
[C---:B------:R-:W-:Y:S01]  /*0e50*/  ISETP.NE.AND P2, PT, R5.reuse, 0x4, PT ;  /* 0x000000040500780c */ /* 0x040fe20003f45270 */
[----:B------:R-:W-:Y:S01]  /*0e60*/  UIADD3.X UR5, URZ, UR5, URZ, UP0, !UPT ;  /* 0x000000053f057290 */ /* 0x000fe200087fe43f */
[C---:B------:R-:W-:Y:S01]  /*0e70*/  ISETP.NE.AND P1, PT, R5.reuse, 0x4, PT ;  /* 0x000000040500780c */ /* 0x040fe20003f25270 */
[----:B------:R-:W-:Y:S01]  /*0e80*/  UMOV UR7, 0x10000000 ;  /* 0x1000000000077882 */ /* 0x000fe20000000000 */
[----:B------:R-:W-:Y:S01]  /*0e90*/  SEL R5, R5, RZ, P2 ;  /* 0x000000ff05057207 */ /* 0x000fe20001000000 */
[----:B------:R-:W-:Y:S01]  /*0ea0*/  USHF.L.U32 UR35, UR35, 0x7, URZ ;  /* 0x0000000723237899 */ /* 0x000fe2000800063f */
[----:B-12---:R-:W-:Y:S01]  /*0eb0*/  SEL R4, RZ, 0x1, !P1 ;  /* 0x00000001ff047807 */ /* 0x006fe20004800000 */
[----:B------:R-:W-:Y:S01]  /*0ec0*/  UIADD3 UR33, UR33, 0x9000, URZ ;  /* 0x0000900021217890 */ /* 0x000fe2000fffe03f */
[----:B------:R-:W-:Y:S01]  /*0ed0*/  ISETP.NE.AND P2, PT, R0, RZ, PT ;  /* 0x000000ff0000720c */ /* 0x000fe20003f45270 */
[----:B------:R-:W-:Y:S01]  /*0ee0*/  UIADD3 UR32, UR32, 0x1000, URZ ;  /* 0x0000100020207890 */ /* 0x000fe2000fffe03f */
[----:B------:R-:W-:-:S08]  /*0ef0*/  UMOV UR34, URZ ;  /* 0x0000003f00227c82 */ /* 0x000fd00008000000 */
[----:B------:R1:W-:Y:S01]  /*0f00*/  UTMALDG.4D [UR32], [UR4], desc[UR6] ;  /* 0x00000620040075b4 */ /* 0x0003e20008019000 */
[----:B---3--:R-:W-:Y:S02]  /*0f10*/  LEA R10, R11, R2, 0x18 ;  /* 0x000000020b0a7211 */ /* 0x008fe400078ec0ff */
[----:B------:R-:W-:Y:S02]  /*0f20*/  SHF.L.U32 R2, R4, 0x1f, RZ ;  /* 0x0000001f04027819 */ /* 0x000fe400000006ff */
[----:B------:R-:W-:-:S04]  /*0f30*/  LEA R3, R5, R10, 0x3 ;  /* 0x0000000a05037211 */ /* 0x000fc800078e18ff */
[----:B------:R-:W2:Y:S02]  /*0f40*/  SYNCS.PHASECHK.TRANS64.TRYWAIT P1, [R3+URZ+0x9020], R2 ;  /* 0x00902002030075a7 */ /* 0x000ea4000802017f */
[----:B-12---:R-:W-:Y:S05]  /*0f50*/  @!P1 BRA `(.L_x_19) ;  /* 0x0000009c00a89947 */ /* 0x006fea0003800000 */
.L_x_74:
[----:B------:R-:W-:Y:S05]  /*0f60*/  @P2 BRA `(.L_x_20) ;  /* 0x0000000000142947 */ /* 0x000fea0003800000 */
[----:B------:R-:W-:Y:S01]  /*0f70*/  ISETP.NE.AND P1, PT, R12, RZ, PT ;  /* 0x000000ff0c00720c */ /* 0x000fe20003f25270 */
[----:B-1----:R-:W-:-:S04]  /*0f80*/  IMAD.MOV.U32 R2, RZ, RZ, 0x2000 ;  /* 0x00002000ff027424 */ /* 0x002fc800078e00ff */
[----:B------:R2:W-:Y:S08]  /*0f90*/  SYNCS.ARRIVE.TRANS64 RZ, [R3+URZ+0x9000], R2 ;  /* 0x0090000203ff79a7 */ /* 0x0005f0000800003f */
[----:B------:R-:W-:Y:S05]  /*0fa0*/  @!P1 BRA `(.L_x_20) ;  /* 0x0000000000049947 */ /* 0x000fea0003800000 */
[----:B------:R-:W-:Y:S01]  /*0fb0*/  BPT.TRAP 0x1 ;  /* 0x000000040000795c */ /* 0x000fe20000300000 */
.L_x_20:
[----:B------:R-:W-:Y:S01]  /*0fc0*/  IMAD R10, R5, 0x2000, R10 ;  /* 0x00002000050a7824 */ /* 0x000fe200078e020a */
[----:B------:R-:W-:Y:S01]  /*0fd0*/  R2UR UR35, R8 ;  /* 0x00000000082372ca */ /* 0x000fe200000e0000 */
[----:B------:R-:W-:Y:S01]  /*0fe0*/  ULDC.64 UR4, c[0x0][0x198] ;  /* 0x0000660000047ab9 */ /* 0x000fe20000000a00 */
[----:B------:R-:W-:Y:S01]  /*0ff0*/  R2UR UR33, R3 ;  /* 0x00000000032172ca */ /* 0x000fe200000e0000 */
[----:B------:R-:W-:Y:S01]  /*1000*/  UIADD3 UR4, UP0, UR4, 0x2f0, URZ ;  /* 0x000002f004047890 */ /* 0x000fe2000ff1e03f */
[----:B------:R-:W-:Y:S01]  /*1010*/  R2UR UR32, R10 ;  /* 0x000000000a2072ca */ /* 0x000fe200000e0000 */
[----:B------:R-:W-:Y:S01]  /*1020*/  UMOV UR6, 0x0 ;  /* 0x0000000000067882 */ /* 0x000fe20000000000 */
[----:B------:R-:W-:Y:S01]  /*1030*/  UMOV UR7, 0x10000000 ;  /* 0x1000000000077882 */ /* 0x000fe20000000000 */
[----:B------:R-:W-:Y:S01]  /*1040*/  UIADD3.X UR5, URZ, UR5, URZ, UP0, !UPT ;  /* 0x000000053f057290 */ /* 0x000fe200087fe43f */
[----:B------:R-:W-:Y:S01]  /*1050*/  IADD3 R5, R5, 0x1, RZ ;  /* 0x0000000105057810 */ /* 0x000fe20007ffe0ff */
[----:B------:R-:W-:Y:S01]  /*1060*/  UMOV UR34, URZ ;  /* 0x0000003f00227c82 */ /* 0x000fe20008000000 */
[----:B------:R-:W-:-:S02]  /*1070*/  VIADD R8, R8, 0x1 ;  /* 0x0000000108087836 */ /* 0x000fc40000000000 */
[C---:B------:R-:W-:Y:S01]  /*1080*/  ISETP.NE.AND P1, PT, R5.reuse, 0x4, PT ;  /* 0x000000040500780c */ /* 0x040fe20003f25270 */
[----:B------:R-:W-:Y:S02]  /*1090*/  USHF.L.U32 UR35, UR35, 0x7, URZ ;  /* 0x0000000723237899 */ /* 0x000fe4000800063f */
[----:B------:R-:W-:Y:S01]  /*10a0*/  UIADD3 UR33, UR33, 0x9000, URZ ;  /* 0x0000900021217890 */ /* 0x000fe2000fffe03f */
[----:B-12---:R-:W-:Y:S01]  /*10b0*/  SEL R3, RZ, 0x1, P1 ;  /* 0x00000001ff037807 */ /* 0x006fe20000800000 */
[----:B------:R-:W-:Y:S01]  /*10c0*/  UIADD3 UR32, UR32, 0x1000, URZ ;  /* 0x0000100020207890 */ /* 0x000fe2000fffe03f */
[----:B------:R-:W-:Y:S02]  /*10d0*/  SEL R5, R5, RZ, P1 ;  /* 0x000000ff05057207 */ /* 0x000fe40000800000 */
[----:B------:R-:W-:-:S06]  /*10e0*/  LOP3.LUT R4, R4, R3, RZ, 0x3c, !PT ;  /* 0x0000000304047212 */ /* 0x000fcc00078e3cff */
[----:B------:R3:W-:Y:S02]  /*10f0*/  UTMALDG.4D [UR32], [UR4], desc[UR6] ;  /* 0x00000620040075b4 */ /* 0x0007e40008019000 */
[----:B---3--:R-:W-:Y:S01]  /*1100*/  NOP ;  /* 0x0000000000007918 */ /* 0x008fe20000000000 */
.L_x_16:
[----:B------:R-:W-:-:S07]  /*1110*/  VIADD R7, R7, 0xfffffffc ;  /* 0xfffffffc07077836 */ /* 0x000fce0000000000 */
.L_x_10:
[----:B------:R-:W-:Y:S05]  /*1120*/  BSYNC B0 ;  /* 0x0000000000007941 */ /* 0x000fea0003800000 */
.L_x_9:
[----:B-12---:R-:W1:Y:S01]  /*1130*/  S2R R3, SR_CgaCtaId ;  /* 0x0000000000037919 */ /* 0x006e620000008800 */
[----:B------:R-:W-:Y:S02]  /*1140*/  MOV R2, 0x400 ;  /* 0x0000040000027802 */ /* 0x000fe40000000f00 */
[----:B------:R-:W-:Y:S02]  /*1150*/  SHF.L.U32 R11, RZ, 0x1f, RZ ;  /* 0x0000001fff0b7819 */ /* 0x000fe400000006ff */
[----:B-1----:R-:W-:-:S04]  /*1160*/  LEA R2, R3, R2, 0x18 ;  /* 0x0000000203027211 */ /* 0x002fc800078ec0ff */
[----:B------:R-:W1:Y:S02]  /*1170*/  SYNCS.PHASECHK.TRANS64.TRYWAIT P1, [R2+URZ+0x9040], R11 ;  /* 0x0090400b020075a7 */ /* 0x000e64000802017f */
[----:B-1----:R-:W-:Y:S05]  /*1180*/  @!P1 BRA `(.L_x_21) ;  /* 0x0000009c00309947 */ /* 0x002fea0003800000 */
.L_x_75:
[----:B------:R-:W2:Y:S01]  /*1190*/  SYNCS.PHASECHK.TRANS64.TRYWAIT P1, [R2+URZ+0x9000], R11 ;  /* 0x0090000b020075a7 */ /* 0x000ea2000802017f */
[----:B------:R-:W-:-:S04]  /*11a0*/  SHF.R.S32.HI R3, RZ, 0x1f, R0 ;  /* 0x0000001fff037819 */ /* 0x000fc80000011400 */
[----:B------:R-:W-:-:S04]  /*11b0*/  LEA.HI R3, R3, R0, RZ, 0x2 ;  /* 0x0000000003037211 */ /* 0x000fc800078f10ff */
[----:B------:R-:W-:-:S04]  /*11c0*/  LOP3.LUT R3, R3, 0x7ffffffc, RZ, 0xc0, !PT ;  /* 0x7ffffffc03037812 */ /* 0x000fc800078ec0ff */
[----:B------:R-:W-:Y:S01]  /*11d0*/  IADD3 R10, -R3, R0, RZ ;  /* 0x00000000030a7210 */ /* 0x000fe20007ffe1ff */
[----:B------:R-:W-:-:S04]  /*11e0*/  IMAD.MOV.U32 R3, RZ, RZ, RZ ;  /* 0x000000ffff037224 */ /* 0x000fc800078e00ff */
[----:B------:R-:W-:Y:S01]  /*11f0*/  IMAD.SHL.U32 R10, R10, 0x2, RZ ;  /* 0x000000020a0a7824 */ /* 0x000fe200078e00ff */
[----:B--2---:R-:W-:Y:S06]  /*1200*/  @!P1 BRA `(.L_x_22) ;  /* 0x0000009c00249947 */ /* 0x004fec0003800000 */
.L_x_76:
[----:B------:R-:W-:Y:S05]  /*1210*/  WARPSYNC.ALL ;  /* 0x0000000000007948 */ /* 0x000fea0003800000 */
[C---:B------:R-:W-:Y:S01]  /*1220*/  R2UR UR14, R2.reuse ;  /* 0x00000000020e72ca */ /* 0x040fe200000e0000 */
[----:B------:R-:W-:Y:S01]  /*1230*/  WARPGROUP.ARRIVE ;  /* 0x00000000000079c5 */ /* 0x000fe20000000000 */
[----:B------:R-:W-:Y:S01]  /*1240*/  R2UR UR4, R2 ;  /* 0x00000000020472ca */ /* 0x000fe200000e0000 */
[----:B------:R-:W-:Y:S01]  /*1250*/  UMOV UR5, 0x80000020 ;  /* 0x8000002000057882 */ /* 0x000fe20000000000 */
[----:B------:R-:W-:Y:S01]  /*1260*/  UMOV UR7, 0x80000020 ;  /* 0x8000002000077882 */ /* 0x000fe20000000000 */
[----:B------:R-:W-:Y:S01]  /*1270*/  UMOV UR17, 0x80000020 ;  /* 0x8000002000117882 */ /* 0x000fe20000000000 */
[----:B------:R-:W-:Y:S01]  /*1280*/  UMOV UR19, 0x80000020 ;  /* 0x8000002000137882 */ /* 0x000fe20000000000 */
[C---:B------:R-:W-:Y:S01]  /*1290*/  VIADD R14, R10.reuse, 0x8 ;  /* 0x000000080a0e7836 */ /* 0x040fe20000000000 */
[C---:B------:R-:W-:Y:S01]  /*12a0*/  IADD3 R12, R10.reuse, 0x1, RZ ;  /* 0x000000010a0c7810 */ /* 0x040fe20007ffe0ff */
[C---:B------:R-:W-:Y:S01]  /*12b0*/  VIADD R20, R10.reuse, 0x9 ;  /* 0x000000090a147836 */ /* 0x040fe20000000000 */
[CC--:B------:R-:W-:Y:S01]  /*12c0*/  ISETP.GE.AND P6, PT, R10.reuse, R13.reuse, PT ;  /* 0x0000000d0a00720c */ /* 0x0c0fe20003fc6270 */
[----:B------:R-:W-:Y:S01]  /*12d0*/  VIADD R22, R10, 0x30 ;  /* 0x000000300a167836 */ /* 0x000fe20000000000 */
[-C--:B------:R-:W-:Y:S01]  /*12e0*/  ISETP.GE.AND P2, PT, R14, R13.reuse, PT ;  /* 0x0000000d0e00720c */ /* 0x080fe20003f46270 */
[----:B------:R-:W-:Y:S01]  /*12f0*/  UIADD3 UR14, UR14, 0x1000, URZ ;  /* 0x000010000e0e7890 */ /* 0x000fe2000fffe03f */
[----:B------:R-:W-:Y:S01]  /*1300*/  VIADD R14, R10, 0x11 ;  /* 0x000000110a0e7836 */ /* 0x000fe20000000000 */
[----:B------:R-:W-:Y:S01]  /*1310*/  USHF.R.U32.HI UR4, URZ, 0x4, UR4 ;  /* 0x000000043f047899 */ /* 0x000fe20008011604 */
[-C--:B------:R-:W-:Y:S01]  /*1320*/  ISETP.GE.AND P1, PT, R12, R13.reuse, PT ;  /* 0x0000000d0c00720c */ /* 0x080fe20003f26270 */
[----:B------:R-:W-:Y:S01]  /*1330*/  USHF.R.U32.HI UR14, URZ, 0x4, UR14 ;  /* 0x000000043f0e7899 */ /* 0x000fe2000801160e */
[-C--:B------:R-:W-:Y:S01]  /*1340*/  ISETP.GE.AND P3, PT, R20, R13.reuse, PT ;  /* 0x0000000d1400720c */ /* 0x080fe20003f66270 */
[----:B------:R-:W-:Y:S01]  /*1350*/  ULOP3.LUT UR4, UR4, 0x3fff, URZ, 0xc0, !UPT ;  /* 0x00003fff04047892 */ /* 0x000fe2000f8ec03f */
[C---:B------:R-:W-:Y:S01]  /*1360*/  VIADD R20, R10.reuse, 0x20 ;  /* 0x000000200a147836 */ /* 0x040fe20000000000 */
[----:B------:R-:W-:Y:S01]  /*1370*/  ULOP3.LUT UR14, UR14, 0x3fff, URZ, 0xc0, !UPT ;  /* 0x00003fff0e0e7892 */ /* 0x000fe2000f8ec03f */
[----:B------:R-:W-:Y:S01]  /*1380*/  IADD3 R12, R10, 0x10, RZ ;  /* 0x000000100a0c7810 */ /* 0x000fe20007ffe0ff */
[----:B------:R-:W-:Y:S01]  /*1390*/  ULOP3.LUT UR8, UR4, 0x10000, URZ, 0xfc, !UPT ;  /* 0x0001000004087892 */ /* 0x000fe2000f8efc3f */
[-C--:B------:R-:W-:Y:S01]  /*13a0*/  ISETP.GE.AND P5, PT, R14, R13.reuse, PT ;  /* 0x0000000d0e00720c */ /* 0x080fe20003fa6270 */
[----:B------:R-:W-:Y:S01]  /*13b0*/  ULOP3.LUT UR20, UR14, 0x10000, URZ, 0xfc, !UPT ;  /* 0x000100000e147892 */ /* 0x000fe2000f8efc3f */
[----:B------:R-:W-:Y:S01]  /*13c0*/  ISETP.GE.AND P4, PT, R12, R13, PT ;  /* 0x0000000d0c00720c */ /* 0x000fe20003f86270 */
[----:B------:R-:W-:Y:S01]  /*13d0*/  UIADD3 UR16, UR8, 0x2, URZ ;  /* 0x0000000208107890 */ /* 0x000fe2000fffe03f */
[----:B------:R-:W-:Y:S01]  /*13e0*/  VIADD R12, R10, 0x18 ;  /* 0x000000180a0c7836 */ /* 0x000fe20000000000 */
[----:B------:R-:W-:Y:S01]  /*13f0*/  UIADD3 UR18, UR20, 0x2, URZ ;  /* 0x0000000214127890 */ /* 0x000fe2000fffe03f */
[----:B------:R-:W-:-:S02]  /*1400*/  UMOV UR4, UR8 ;  /* 0x0000000800047c82 */ /* 0x000fc40008000000 */
[----:B------:R-:W-:Y:S02]  /*1410*/  UMOV UR6, UR20 ;  /* 0x0000001400067c82 */ /* 0x000fe40008000000 */
[----:B------:R-:W-:Y:S01]  /*1420*/  HGMMA.64x128x16.F32.BF16 R24, gdesc[UR4], RZ, !UPT, gsb0 ;  /* 0x01e00000041879f0 */ /* 0x000fe2000c0018ff */
[----:B------:R-:W-:Y:S02]  /*1430*/  ULDC UR6, c[0x0][0x604] ;  /* 0x0001810000067ab9 */ /* 0x000fe40000000800 */
[----:B------:R-:W-:Y:S02]  /*1440*/  WARPGROUP.DEPBAR.LE gsb0, 0x0 ;  /* 0x00008000000079c5 */ /* 0x000fe40000010000 */
[----:B------:R-:W-:-:S07]  /*1450*/  WARPGROUP.ARRIVE ;  /* 0x00000000000079c5 */ /* 0x000fce0000000000 */
[----:B------:R-:W-:Y:S03]  /*1460*/  HGMMA.64x128x16.F32.BF16 R24, gdesc[UR16], R24, gsb0 ;  /* 0x01e00000101879f0 */ /* 0x000fe60008001818 */
[----:B------:R-:W-:Y:S02]  /*1470*/  WARPGROUP.DEPBAR.LE gsb0, 0x0 ;  /* 0x00008000000079c5 */ /* 0x000fe40000010000 */
[----:B------:R-:W-:Y:S01]  /*1480*/  FSEL R14, R24, -INF , !P6 ;  /* 0xff800000180e7808 */ /* 0x000fe20007000000 */
[----:B------:R-:W-:Y:S01]  /*1490*/  VIADD R24, R10, 0x38 ;  /* 0x000000380a187836 */ /* 0x000fe20000000000 */
[----:B------:R-:W-:Y:S02]  /*14a0*/  FSEL R15, R25, -INF , !P1 ;  /* 0xff800000190f7808 */ /* 0x000fe40004800000 */
[----:B------:R-:W-:Y:S02]  /*14b0*/  FSEL R28, R28, -INF , !P2 ;  /* 0xff8000001c1c7808 */ /* 0x000fe40005000000 */
[----:B------:R-:W-:-:S02]  /*14c0*/  FSEL R30, R30, -INF , !P2 ;  /* 0xff8000001e1e7808 */ /* 0x000fc40005000000 */
[----:B------:R-:W-:Y:S02]  /*14d0*/  ISETP.GE.AND P2, PT, R20, R13, PT ;  /* 0x0000000d1400720c */ /* 0x000fe40003f46270 */
[----:B------:R-:W-:Y:S02]  /*14e0*/  IADD3 R20, R10, 0x28, RZ ;  /* 0x000000280a147810 */ /* 0x000fe40007ffe0ff */
[----:B------:R-:W-:Y:S02]  /*14f0*/  FMNMX R17, R14, R15, !PT ;  /* 0x0000000f0e117209 */ /* 0x000fe40007800000 */
[----:B------:R-:W-:Y:S01]  /*1500*/  FSEL R19, R32, -INF , !P4 ;  /* 0xff80000020137808 */ /* 0x000fe20006000000 */
[----:B------:R-:W-:Y:S01]  /*1510*/  VIADD R32, R10, 0x39 ;  /* 0x000000390a207836 */ /* 0x000fe20000000000 */
[----:B------:R-:W-:Y:S02]  /*1520*/  FSEL R34, R34, -INF , !P4 ;  /* 0xff80000022227808 */ /* 0x000fe40006000000 */
[----:B------:R-:W-:-:S02]  /*1530*/  FSEL R26, R26, -INF , !P6 ;  /* 0xff8000001a1a7808 */ /* 0x000fc40007000000 */
[-C--:B------:R-:W-:Y:S02]  /*1540*/  ISETP.GE.AND P4, PT, R20, R13.reuse, PT ;  /* 0x0000000d1400720c */ /* 0x080fe40003f86270 */
[----:B------:R-:W-:Y:S02]  /*1550*/  FSEL R23, R40, -INF , !P2 ;  /* 0xff80000028177808 */ /* 0x000fe40005000000 */
[----:B------:R-:W-:Y:S02]  /*1560*/  ISETP.GE.AND P6, PT, R12, R13, PT ;  /* 0x0000000d0c00720c */ /* 0x000fe40003fc6270 */
[----:B------:R-:W-:Y:S02]  /*1570*/  FSEL R29, R29, -INF , !P3 ;  /* 0xff8000001d1d7808 */ /* 0x000fe40005800000 */
[----:B------:R-:W-:Y:S02]  /*1580*/  FMNMX R40, R28, R17, !PT ;  /* 0x000000111c287209 */ /* 0x000fe40007800000 */
[----:B------:R-:W-:-:S02]  /*1590*/  IADD3 R12, R10, 0x19, RZ ;  /* 0x000000190a0c7810 */ /* 0x000fc40007ffe0ff */
[----:B------:R-:W-:Y:S02]  /*15a0*/  FSEL R25, R46, -INF , !P4 ;  /* 0xff8000002e197808 */ /* 0x000fe40006000000 */
[----:B------:R-:W-:Y:S02]  /*15b0*/  FSEL R27, R27, -INF , !P1 ;  /* 0xff8000001b1b7808 */ /* 0x000fe40004800000 */
[----:B------:R-:W-:Y:S02]  /*15c0*/  FMNMX R46, R29, R40, !PT ;  /* 0x000000281d2e7209 */ /* 0x000fe40007800000 */
[----:B------:R-:W-:Y:S01]  /*15d0*/  ISETP.GE.AND P1, PT, R12, R13, PT ;  /* 0x0000000d0c00720c */ /* 0x000fe20003f26270 */
[----:B------:R-:W-:Y:S01]  /*15e0*/  VIADD R12, R10, 0x21 ;  /* 0x000000210a0c7836 */ /* 0x000fe20000000000 */
[----:B------:R-:W-:Y:S02]  /*15f0*/  FSEL R20, R33, -INF , !P5 ;  /* 0xff80000021147808 */ /* 0x000fe40006800000 */
[----:B------:R-:W-:-:S02]  /*1600*/  FMNMX R17, R19, R46, !PT ;  /* 0x0000002e13117209 */ /* 0x000fc40007800000 */
[----:B------:R-:W-:Y:S02]  /*1610*/  FSEL R31, R31, -INF , !P3 ;  /* 0xff8000001f1f7808 */ /* 0x000fe40005800000 */
[----:B------:R-:W-:Y:S01]  /*1620*/  ISETP.GE.AND P3, PT, R12, R13, PT ;  /* 0x0000000d0c00720c */ /* 0x000fe20003f66270 */
[----:B------:R-:W-:Y:S01]  /*1630*/  VIADD R12, R10, 0x29 ;  /* 0x000000290a0c7836 */ /* 0x000fe20000000000 */
[----:B------:R-:W-:Y:S02]  /*1640*/  FSEL R21, R36, -INF , !P6 ;  /* 0xff80000024157808 */ /* 0x000fe40007000000 */
[----:B------:R-:W-:Y:S02]  /*1650*/  FMNMX R46, R20, R17, !PT ;  /* 0x00000011142e7209 */ /* 0x000fe40007800000 */
[----:B------:R-:W-:Y:S02]  /*1660*/  FSEL R38, R38, -INF , !P6 ;  /* 0xff80000026267808 */ /* 0x000fe40007000000 */
[----:B------:R-:W-:-:S02]  /*1670*/  ISETP.GE.AND P6, PT, R22, R13, PT ;  /* 0x0000000d1600720c */ /* 0x000fc40003fc6270 */
[----:B------:R-:W-:Y:S02]  /*1680*/  FSEL R35, R35, -INF , !P5 ;  /* 0xff80000023237808 */ /* 0x000fe40006800000 */
[----:B------:R-:W-:Y:S02]  /*1690*/  FSEL R22, R37, -INF , !P1 ;  /* 0xff80000025167808 */ /* 0x000fe40004800000 */
[----:B------:R-:W-:Y:S02]  /*16a0*/  FMNMX R17, R21, R46, !PT ;  /* 0x0000002e15117209 */ /* 0x000fe40007800000 */
[----:B------:R-:W-:Y:S02]  /*16b0*/  ISETP.GE.AND P5, PT, R12, R13, PT ;  /* 0x0000000d0c00720c */ /* 0x000fe40003fa6270 */
[----:B------:R-:W-:Y:S02]  /*16c0*/  IADD3 R12, R10, 0x31, RZ ;  /* 0x000000310a0c7810 */ /* 0x000fe40007ffe0ff */
[----:B------:R-:W-:-:S02]  /*16d0*/  FMNMX R46, R22, R17, !PT ;  /* 0x00000011162e7209 */ /* 0x000fc40007800000 */
[----:B------:R-:W-:Y:S02]  /*16e0*/  FSEL R39, R39, -INF , !P1 ;  /* 0xff80000027277808 */ /* 0x000fe40004800000 */
[-C--:B------:R-:W-:Y:S02]  /*16f0*/  ISETP.GE.AND P1, PT, R12, R13.reuse, PT ;  /* 0x0000000d0c00720c */ /* 0x080fe40003f26270 */
[----:B------:R-:W-:Y:S02]  /*1700*/  IADD3 R36, R10, 0x40, RZ ;  /* 0x000000400a247810 */ /* 0x000fe40007ffe0ff */
[----:B------:R-:W-:Y:S02]  /*1710*/  FSEL R12, R42, -INF , !P2 ;  /* 0xff8000002a0c7808 */ /* 0x000fe40005000000 */
[----:B------:R-:W-:Y:S02]  /*1720*/  ISETP.GE.AND P2, PT, R24, R13, PT ;  /* 0x0000000d1800720c */ /* 0x000fe40003f46270 */
[----:B------:R-:W-:-:S02]  /*1730*/  FSEL R41, R41, -INF , !P3 ;  /* 0xff80000029297808 */ /* 0x000fc40005800000 */
[----:B------:R-:W-:Y:S02]  /*1740*/  FMNMX R46, R23, R46, !PT ;  /* 0x0000002e172e7209 */ /* 0x000fe40007800000 */
[----:B------:R-:W-:Y:S02]  /*1750*/  FSEL R24, R43, -INF , !P3 ;  /* 0xff8000002b187808 */ /* 0x000fe40005800000 */
[----:B------:R-:W-:Y:S02]  /*1760*/  FSEL R44, R44, -INF , !P4 ;  /* 0xff8000002c2c7808 */ /* 0x000fe40006000000 */
[-C--:B------:R-:W-:Y:S02]  /*1770*/  ISETP.GE.AND P3, PT, R32, R13.reuse, PT ;  /* 0x0000000d2000720c */ /* 0x080fe40003f66270 */
[----:B------:R-:W-:Y:S01]  /*1780*/  ISETP.GE.AND P4, PT, R36, R13, PT ;  /* 0x0000000d2400720c */ /* 0x000fe20003f86270 */
[----:B------:R-:W-:Y:S01]  /*1790*/  VIADD R36, R10, 0x41 ;  /* 0x000000410a247836 */ /* 0x000fe20000000000 */
[----:B------:R-:W-:-:S02]  /*17a0*/  FSEL R32, R47, -INF , !P5 ;  /* 0xff8000002f207808 */ /* 0x000fc40006800000 */
[----:B------:R-:W-:Y:S02]  /*17b0*/  FMNMX R17, R26, R27, !PT ;  /* 0x0000001b1a117209 */ /* 0x000fe40007800000 */
[----:B------:R-:W-:Y:S02]  /*17c0*/  FMNMX R47, R41, R46, !PT ;  /* 0x0000002e292f7209 */ /* 0x000fe40007800000 */
[----:B------:R-:W-:Y:S02]  /*17d0*/  FSEL R42, R45, -INF , !P5 ;  /* 0xff8000002d2a7808 */ /* 0x000fe40006800000 */
[----:B------:R-:W-:Y:S02]  /*17e0*/  FMNMX R46, R30, R17, !PT ;  /* 0x000000111e2e7209 */ /* 0x000fe40007800000 */
[----:B------:R-:W-:Y:S01]  /*17f0*/  ISETP.GE.AND P5, PT, R36, R13, PT ;  /* 0x0000000d2400720c */ /* 0x000fe20003fa6270 */
[----:B------:R-:W-:Y:S01]  /*1800*/  VIADD R36, R10, 0x48 ;  /* 0x000000480a247836 */ /* 0x000fe20000000000 */
[----:B------:R-:W-:-:S02]  /*1810*/  FMNMX R47, R44, R47, !PT ;  /* 0x0000002f2c2f7209 */ /* 0x000fc40007800000 */
[----:B------:R-:W-:Y:S02]  /*1820*/  FMNMX R17, R31, R46, !PT ;  /* 0x0000002e1f117209 */ /* 0x000fe40007800000 */
[----:B------:R-:W-:Y:S02]  /*1830*/  FSEL R48, R48, -INF , !P6 ;  /* 0xff80000030307808 */ /* 0x000fe40007000000 */
[----:B------:R-:W-:Y:S02]  /*1840*/  IADD3 R40, R10, 0x49, RZ ;  /* 0x000000490a287810 */ /* 0x000fe40007ffe0ff */
[----:B------:R-:W-:Y:S02]  /*1850*/  FMNMX R47, R42, R47, !PT ;  /* 0x0000002f2a2f7209 */ /* 0x000fe40007800000 */
[----:B------:R-:W-:Y:S02]  /*1860*/  FSEL R33, R50, -INF , !P6 ;  /* 0xff80000032217808 */ /* 0x000fe40007000000 */
[----:B------:R-:W-:-:S02]  /*1870*/  ISETP.GE.AND P6, PT, R36, R13, PT ;  /* 0x0000000d2400720c */ /* 0x000fc40003fc6270 */
[----:B------:R-:W-:Y:S02]  /*1880*/  FSEL R49, R49, -INF , !P1 ;  /* 0xff80000031317808 */ /* 0x000fe40004800000 */
[----:B------:R-:W-:Y:S02]  /*1890*/  FSEL R36, R51, -INF , !P1 ;  /* 0xff80000033247808 */ /* 0x000fe40004800000 */
[----:B------:R-:W-:Y:S02]  /*18a0*/  FMNMX R46, R34, R17, !PT ;  /* 0x00000011222e7209 */ /* 0x000fe40007800000 */
[----:B------:R-:W-:Y:S01]  /*18b0*/  ISETP.GE.AND P1, PT, R40, R13, PT ;  /* 0x0000000d2800720c */ /* 0x000fe20003f26270 */
[----:B------:R-:W-:Y:S01]  /*18c0*/  VIADD R40, R10, 0x50 ;  /* 0x000000500a287836 */ /* 0x000fe20000000000 */
[----:B------:R-:W-:Y:S02]  /*18d0*/  FMNMX R50, R48, R47, !PT ;  /* 0x0000002f30327209 */ /* 0x000fe40007800000 */
[----:B------:R-:W-:-:S02]  /*18e0*/  FMNMX R17, R35, R46, !PT ;  /* 0x0000002e23117209 */ /* 0x000fc40007800000 */
[----:B------:R-:W-:Y:S02]  /*18f0*/  FSEL R52, R52, -INF , !P2 ;  /* 0xff80000034347808 */ /* 0x000fe40005000000 */
[----:B------:R-:W-:Y:S02]  /*1900*/  FMNMX R47, R49, R50, !PT ;  /* 0x00000032312f7209 */ /* 0x000fe40007800000 */
[----:B------:R-:W-:Y:S02]  /*1910*/  FSEL R54, R54, -INF , !P2 ;  /* 0xff80000036367808 */ /* 0x000fe40005000000 */
[----:B------:R-:W-:Y:S01]  /*1920*/  ISETP.GE.AND P2, PT, R40, R13, PT ;  /* 0x0000000d2800720c */ /* 0x000fe20003f46270 */
[----:B------:R-:W-:Y:S01]  /*1930*/  VIADD R40, R10, 0x51 ;  /* 0x000000510a287836 */ /* 0x000fe20000000000 */
[----:B------:R-:W-:Y:S02]  /*1940*/  FMNMX R46, R38, R17, !PT ;  /* 0x00000011262e7209 */ /* 0x000fe40007800000 */
[----:B------:R-:W-:-:S02]  /*1950*/  FSEL R43, R53, -INF , !P3 ;  /* 0xff800000352b7808 */ /* 0x000fc40005800000 */
[----:B------:R-:W-:Y:S02]  /*1960*/  FMNMX R50, R52, R47, !PT ;  /* 0x0000002f34327209 */ /* 0x000fe40007800000 */
[----:B------:R-:W-:Y:S02]  /*1970*/  FSEL R55, R55, -INF , !P3 ;  /* 0xff80000037377808 */ /* 0x000fe40005800000 */
[----:B------:R-:W-:Y:S02]  /*1980*/  FMNMX R17, R39, R46, !PT ;  /* 0x0000002e27117209 */ /* 0x000fe40007800000 */
[----:B------:R-:W-:Y:S02]  /*1990*/  ISETP.GE.AND P3, PT, R40, R13, PT ;  /* 0x0000000d2800720c */ /* 0x000fe40003f66270 */
[----:B------:R-:W-:Y:S02]  /*19a0*/  FSEL R56, R56, -INF , !P4 ;  /* 0xff80000038387808 */ /* 0x000fe40006000000 */
[----:B------:R-:W-:-:S02]  /*19b0*/  FMNMX R47, R43, R50, !PT ;  /* 0x000000322b2f7209 */ /* 0x000fc40007800000 */
[----:B------:R-:W-:Y:S02]  /*19c0*/  IADD3 R40, R10, 0x58, RZ ;  /* 0x000000580a287810 */ /* 0x000fe40007ffe0ff */
[----:B------:R-:W-:Y:S02]  /*19d0*/  FSEL R45, R59, -INF , !P5 ;  /* 0xff8000003b2d7808 */ /* 0x000fe40006800000 */
[----:B------:R-:W-:Y:S02]  /*19e0*/  FSEL R59, R60, -INF , !P6 ;  /* 0xff8000003c3b7808 */ /* 0x000fe40007000000 */
[----:B------:R-:W-:Y:S02]  /*19f0*/  FMNMX R17, R12, R17, !PT ;  /* 0x000000110c117209 */ /* 0x000fe40007800000 */
[----:B------:R-:W-:Y:S02]  /*1a00*/  FSEL R37, R58, -INF , !P4 ;  /* 0xff8000003a257808 */ /* 0x000fe40006000000 */
[----:B------:R-:W-:-:S02]  /*1a10*/  FSEL R57, R57, -INF , !P5 ;  /* 0xff80000039397808 */ /* 0x000fc40006800000 */
[----:B------:R-:W-:Y:S02]  /*1a20*/  FMNMX R60, R56, R47, !PT ;  /* 0x0000002f383c7209 */ /* 0x000fe40007800000 */
[----:B------:R-:W-:Y:S01]  /*1a30*/  ISETP.GE.AND P4, PT, R40, R13, PT ;  /* 0x0000000d2800720c */ /* 0x000fe20003f86270 */
[----:B------:R-:W-:Y:S01]  /*1a40*/  VIADD R40, R10, 0x59 ;  /* 0x000000590a287836 */ /* 0x000fe20000000000 */
[----:B------:R-:W-:Y:S02]  /*1a50*/  FMNMX R50, R24, R17, !PT ;  /* 0x0000001118327209 */ /* 0x000fe40007800000 */
[----:B------:R-:W-:Y:S02]  /*1a60*/  FMNMX R60, R57, R60, !PT ;  /* 0x0000003c393c7209 */ /* 0x000fe40007800000 */
[----:B------:R-:W-:Y:S01]  /*1a70*/  ISETP.GE.AND P5, PT, R40, R13, PT ;  /* 0x0000000d2800720c */ /* 0x000fe20003fa6270 */
[----:B------:R-:W-:Y:S01]  /*1a80*/  VIADD R40, R10, 0x60 ;  /* 0x000000600a287836 */ /* 0x000fe20000000000 */
[----:B------:R-:W-:-:S02]  /*1a90*/  FMNMX R17, R25, R50, !PT ;  /* 0x0000003219117209 */ /* 0x000fc40007800000 */
[----:B------:R-:W-:Y:S02]  /*1aa0*/  FSEL R58, R61, -INF , !P1 ;  /* 0xff8000003d3a7808 */ /* 0x000fe40004800000 */
[----:B------:R-:W-:Y:S02]  /*1ab0*/  FMNMX R47, R59, R60, !PT ;  /* 0x0000003c3b2f7209 */ /* 0x000fe40007800000 */
[----:B------:R-:W-:Y:S02]  /*1ac0*/  FMNMX R50, R32, R17, !PT ;  /* 0x0000001120327209 */ /* 0x000fe40007800000 */
[----:B------:R-:W-:Y:S02]  /*1ad0*/  FSEL R53, R62, -INF , !P6 ;  /* 0xff8000003e357808 */ /* 0x000fe40007000000 */
[----:B------:R-:W-:Y:S02]  /*1ae0*/  FSEL R46, R64, -INF , !P2 ;  /* 0xff800000402e7808 */ /* 0x000fe40005000000 */
[----:B------:R-:W-:-:S02]  /*1af0*/  FMNMX R47, R58, R47, !PT ;  /* 0x0000002f3a2f7209 */ /* 0x000fc40007800000 */
[----:B------:R-:W-:Y:S02]  /*1b00*/  ISETP.GE.AND P6, PT, R40, R13, PT ;  /* 0x0000000d2800720c */ /* 0x000fe40003fc6270 */
[----:B------:R-:W-:Y:S02]  /*1b10*/  IADD3 R40, R10, 0x61, RZ ;  /* 0x000000610a287810 */ /* 0x000fe40007ffe0ff */
[----:B------:R-:W-:Y:S02]  /*1b20*/  FMNMX R17, R33, R50, !PT ;  /* 0x0000003221117209 */ /* 0x000fe40007800000 */
[----:B------:R-:W-:Y:S02]  /*1b30*/  FSEL R65, R65, -INF , !P3 ;  /* 0xff80000041417808 */ /* 0x000fe40005800000 */
[----:B------:R-:W-:Y:S02]  /*1b40*/  FMNMX R50, R46, R47, !PT ;  /* 0x0000002f2e327209 */ /* 0x000fe40007800000 */
[----:B------:R-:W-:-:S02]  /*1b50*/  FSEL R88, R63, -INF , !P1 ;  /* 0xff8000003f587808 */ /* 0x000fc40004800000 */
[----:B------:R-:W-:Y:S01]  /*1b60*/  ISETP.GE.AND P1, PT, R40, R13, PT ;  /* 0x0000000d2800720c */ /* 0x000fe20003f26270 */
[----:B------:R-:W-:Y:S01]  /*1b70*/  VIADD R40, R10, 0x68 ;  /* 0x000000680a287836 */ /* 0x000fe20000000000 */
[----:B------:R-:W-:Y:S02]  /*1b80*/  FMNMX R17, R36, R17, !PT ;  /* 0x0000001124117209 */ /* 0x000fe40007800000 */
[----:B------:R-:W-:Y:S02]  /*1b90*/  FSEL R68, R68, -INF , !P4 ;  /* 0xff80000044447808 */ /* 0x000fe40006000000 */
[----:B------:R-:W-:Y:S02]  /*1ba0*/  FMNMX R47, R65, R50, !PT ;  /* 0x00000032412f7209 */ /* 0x000fe40007800000 */
[----:B------:R-:W-:Y:S02]  /*1bb0*/  FSEL R64, R66, -INF , !P2 ;  /* 0xff80000042407808 */ /* 0x000fe40005000000 */
[----:B------:R-:W-:-:S02]  /*1bc0*/  FMNMX R60, R54, R17, !PT ;  /* 0x00000011363c7209 */ /* 0x000fc40007800000 */
[----:B------:R-:W-:Y:S01]  /*1bd0*/  ISETP.GE.AND P2, PT, R40, R13, PT ;  /* 0x0000000d2800720c */ /* 0x000fe20003f46270 */
[----:B------:R-:W-:Y:S01]  /*1be0*/  VIADD R40, R10, 0x69 ;  /* 0x000000690a287836 */ /* 0x000fe20000000000 */
[----:B------:R-:W-:Y:S02]  /*1bf0*/  FSEL R51, R69, -INF , !P5 ;  /* 0xff80000045337808 */ /* 0x000fe40006800000 */
[----:B------:R-:W-:Y:S02]  /*1c00*/  FMNMX R62, R68, R47, !PT ;  /* 0x0000002f443e7209 */ /* 0x000fe40007800000 */
[----:B------:R-:W-:Y:S02]  /*1c10*/  FMNMX R60, R55, R60, !PT ;  /* 0x0000003c373c7209 */ /* 0x000fe40007800000 */
[----:B------:R-:W-:Y:S02]  /*1c20*/  FSEL R50, R72, -INF , !P6 ;  /* 0xff80000048327808 */ /* 0x000fe40007000000 */
[----:B------:R-:W-:-:S02]  /*1c30*/  FMNMX R17, R51, R62, !PT ;  /* 0x0000003e33117209 */ /* 0x000fc40007800000 */
[----:B------:R-:W-:Y:S02]  /*1c40*/  FSEL R67, R67, -INF , !P3 ;  /* 0xff80000043437808 */ /* 0x000fe40005800000 */
[----:B------:R-:W-:Y:S02]  /*1c50*/  ISETP.GE.AND P3, PT, R40, R13, PT ;  /* 0x0000000d2800720c */ /* 0x000fe40003f66270 */
[----:B------:R-:W-:Y:S02]  /*1c60*/  IADD3 R40, R10, 0x70, RZ ;  /* 0x000000700a287810 */ /* 0x000fe40007ffe0ff */
[----:B------:R-:W-:Y:S02]  /*1c70*/  FMNMX R60, R37, R60, !PT ;  /* 0x0000003c253c7209 */ /* 0x000fe40007800000 */
[----:B------:R-:W-:Y:S02]  /*1c80*/  FSEL R73, R73, -INF , !P1 ;  /* 0xff80000049497808 */ /* 0x000fe40004800000 */
[----:B------:R-:W-:-:S02]  /*1c90*/  FMNMX R62, R50, R17, !PT ;  /* 0x00000011323e7209 */ /* 0x000fc40007800000 */
[----:B------:R-:W-:Y:S02]  /*1ca0*/  FSEL R89, R70, -INF , !P4 ;  /* 0xff80000046597808 */ /* 0x000fe40006000000 */
[----:B------:R-:W-:Y:S01]  /*1cb0*/  ISETP.GE.AND P4, PT, R40, R13, PT ;  /* 0x0000000d2800720c */ /* 0x000fe20003f86270 */
[----:B------:R-:W-:Y:S01]  /*1cc0*/  VIADD R40, R10, 0x71 ;  /* 0x000000710a287836 */ /* 0x000fe20000000000 */
[----:B------:R-:W-:Y:S02]  /*1cd0*/  FMNMX R60, R45, R60, !PT ;  /* 0x0000003c2d3c7209 */ /* 0x000fe40007800000 */
[----:B------:R-:W-:Y:S02]  /*1ce0*/  FSEL R76, R76, -INF , !P2 ;  /* 0xff8000004c4c7808 */ /* 0x000fe40005000000 */
[----:B------:R-:W-:Y:S02]  /*1cf0*/  FMNMX R61, R73, R62, !PT ;  /* 0x0000003e493d7209 */ /* 0x000fe40007800000 */
[----:B------:R-:W-:-:S02]  /*1d00*/  FMNMX R17, R53, R60, !PT ;  /* 0x0000003c35117209 */ /* 0x000fc40007800000 */
[----:B------:R-:W-:Y:S02]  /*1d10*/  FSEL R71, R71, -INF , !P5 ;  /* 0xff80000047477808 */ /* 0x000fe40006800000 */
[----:B------:R-:W-:Y:S02]  /*1d20*/  FSEL R47, R77, -INF , !P3 ;  /* 0xff8000004d2f7808 */ /* 0x000fe40005800000 */
[----:B------:R-:W-:Y:S02]  /*1d30*/  FMNMX R60, R76, R61, !PT ;  /* 0x0000003d4c3c7209 */ /* 0x000fe40007800000 */
[----:B------:R-:W-:Y:S01]  /*1d40*/  ISETP.GE.AND P5, PT, R40, R13, PT ;  /* 0x0000000d2800720c */ /* 0x000fe20003fa6270 */
[----:B------:R-:W-:Y:S01]  /*1d50*/  VIADD R40, R10, 0x78 ;  /* 0x000000780a287836 */ /* 0x000fe20000000000 */
[----:B------:R-:W-:Y:S02]  /*1d60*/  FMNMX R17, R88, R17, !PT ;  /* 0x0000001158117209 */ /* 0x000fe40007800000 */
[----:B------:R-:W-:-:S02]  /*1d70*/  FSEL R80, R80, -INF , !P4 ;  /* 0xff80000050507808 */ /* 0x000fc40006000000 */
[----:B------:R-:W-:Y:S02]  /*1d80*/  FMNMX R61, R47, R60, !PT ;  /* 0x0000003c2f3d7209 */ /* 0x000fe40007800000 */
[----:B------:R-:W-:Y:S02]  /*1d90*/  FSEL R90, R74, -INF , !P6 ;  /* 0xff8000004a5a7808 */ /* 0x000fe40007000000 */
[----:B------:R-:W-:Y:S02]  /*1da0*/  ISETP.GE.AND P6, PT, R40, R13, PT ;  /* 0x0000000d2800720c */ /* 0x000fe40003fc6270 */
[----:B------:R-:W-:Y:S02]  /*1db0*/  FMNMX R60, R64, R17, !PT ;  /* 0x00000011403c7209 */ /* 0x000fe40007800000 */
[----:B------:R-:W-:Y:S02]  /*1dc0*/  IADD3 R40, R10, 0x79, RZ ;  /* 0x000000790a287810 */ /* 0x000fe40007ffe0ff */
[----:B------:R-:W-:-:S02]  /*1dd0*/  FSEL R81, R81, -INF , !P5 ;  /* 0xff80000051517808 */ /* 0x000fc40006800000 */
[----:B------:R-:W-:Y:S02]  /*1de0*/  FMNMX R62, R80, R61, !PT ;  /* 0x0000003d503e7209 */ /* 0x000fe40007800000 */
[----:B------:R-:W-:Y:S02]  /*1df0*/  FSEL R91, R75, -INF , !P1 ;  /* 0xff8000004b5b7808 */ /* 0x000fe40004800000 */
[----:B------:R-:W-:Y:S02]  /*1e00*/  FMNMX R60, R67, R60, !PT ;  /* 0x0000003c433c7209 */ /* 0x000fe40007800000 */
[----:B------:R-:W-:Y:S02]  /*1e10*/  ISETP.GE.AND P1, PT, R40, R13, PT ;  /* 0x0000000d2800720c */ /* 0x000fe40003f26270 */
[----:B------:R-:W-:Y:S02]  /*1e20*/  FSEL R66, R84, -INF , !P6 ;  /* 0xff80000054427808 */ /* 0x000fe40007000000 */
[----:B------:R-:W-:-:S02]  /*1e30*/  FMNMX R17, R81, R62, !PT ;  /* 0x0000003e51117209 */ /* 0x000fc40007800000 */
[----:B------:R-:W-:Y:S02]  /*1e40*/  FMNMX R60, R89, R60, !PT ;  /* 0x0000003c593c7209 */ /* 0x000fe40007800000 */
[----:B------:R-:W-:Y:S02]  /*1e50*/  FSEL R69, R85, -INF , !P1 ;  /* 0xff80000055457808 */ /* 0x000fe40004800000 */
[----:B------:R-:W-:Y:S02]  /*1e60*/  FMNMX R40, R66, R17, !PT ;  /* 0x0000001142287209 */ /* 0x000fe40007800000 */
[----:B------:R-:W-:Y:S02]  /*1e70*/  FMNMX R17, R71, R60, !PT ;  /* 0x0000003c47117209 */ /* 0x000fe40007800000 */
[----:B------:R-:W-:Y:S02]  /*1e80*/  FMNMX R60, R69, R40, !PT ;  /* 0x00000028453c7209 */ /* 0x000fe40007800000 */
[----:B------:R-:W-:-:S02]  /*1e90*/  FMNMX R40, R90, R17, !PT ;  /* 0x000000115a287209 */ /* 0x000fc40007800000 */
[----:B------:R-:W-:Y:S01]  /*1ea0*/  FSEL R84, R78, -INF , !P2 ;  /* 0xff8000004e547808 */ /* 0x000fe20005000000 */
[----:B------:R-:W3:Y:S01]  /*1eb0*/  SHFL.BFLY PT, R61, R60, 0x1, 0x1f ;  /* 0x0c201f003c3d7f89 */ /* 0x000ee200000e0000 */
[----:B------:R-:W-:Y:S02]  /*1ec0*/  FMNMX R17, R91, R40, !PT ;  /* 0x000000285b117209 */ /* 0x000fe40007800000 */
[----:B------:R-:W-:Y:S02]  /*1ed0*/  FSEL R85, R79, -INF , !P3 ;  /* 0xff8000004f557808 */ /* 0x000fe40005800000 */
[----:B------:R-:W-:Y:S02]  /*1ee0*/  FMNMX R40, R84, R17, !PT ;  /* 0x0000001154287209 */ /* 0x000fe40007800000 */
[----:B------:R-:W-:Y:S02]  /*1ef0*/  FSEL R92, R82, -INF , !P4 ;  /* 0xff800000525c7808 */ /* 0x000fe40006000000 */
[----:B------:R-:W-:-:S02]  /*1f00*/  FMNMX R17, R85, R40, !PT ;  /* 0x0000002855117209 */ /* 0x000fc40007800000 */
[----:B------:R-:W-:Y:S02]  /*1f10*/  FSEL R93, R83, -INF , !P5 ;  /* 0xff800000535d7808 */ /* 0x000fe40006800000 */
[----:B------:R-:W-:Y:S02]  /*1f20*/  FMNMX R40, R92, R17, !PT ;  /* 0x000000115c287209 */ /* 0x000fe40007800000 */
[----:B------:R-:W-:Y:S02]  /*1f30*/  FSEL R86, R86, -INF , !P6 ;  /* 0xff80000056567808 */ /* 0x000fe40007000000 */
[----:B------:R-:W-:Y:S02]  /*1f40*/  FMNMX R17, R93, R40, !PT ;  /* 0x000000285d117209 */ /* 0x000fe40007800000 */
[----:B------:R-:W-:Y:S02]  /*1f50*/  FSEL R87, R87, -INF , !P1 ;  /* 0xff80000057577808 */ /* 0x000fe40004800000 */
[----:B------:R-:W-:-:S02]  /*1f60*/  FMNMX R40, R86, R17, !PT ;  /* 0x0000001156287209 */ /* 0x000fc40007800000 */
[----:B---3--:R-:W-:Y:S02]  /*1f70*/  FMNMX R61, R60, R61, !PT ;  /* 0x0000003d3c3d7209 */ /* 0x008fe40007800000 */
[----:B------:R-:W-:-:S03]  /*1f80*/  FMNMX R40, R87, R40, !PT ;  /* 0x0000002857287209 */ /* 0x000fc60007800000 */
[----:B------:R-:W3:Y:S04]  /*1f90*/  SHFL.BFLY PT, R60, R61, 0x2, 0x1f ;  /* 0x0c401f003d3c7f89 */ /* 0x000ee800000e0000 */
[----:B------:R-:W4:Y:S01]  /*1fa0*/  SHFL.BFLY PT, R63, R40, 0x1, 0x1f ;  /* 0x0c201f00283f7f89 */ /* 0x000f2200000e0000 */
[----:B---3--:R-:W-:-:S04]  /*1fb0*/  FMNMX R17, R61, R60, !PT ;  /* 0x0000003c3d117209 */ /* 0x008fc80007800000 */
[C---:B------:R-:W-:Y:S02]  /*1fc0*/  FSETP.NEU.AND P1, PT, R17.reuse, -INF , PT ;  /* 0xff8000001100780b */ /* 0x040fe40003f2d000 */
[----:B----4-:R-:W-:Y:S02]  /*1fd0*/  FMNMX R63, R40, R63, !PT ;  /* 0x0000003f283f7209 */ /* 0x010fe40007800000 */
[----:B------:R-:W-:-:S03]  /*1fe0*/  FSEL R62, R17, RZ, P1 ;  /* 0x000000ff113e7208 */ /* 0x000fc60000800000 */
[----:B------:R-:W3:Y:S02]  /*1ff0*/  SHFL.BFLY PT, R60, R63, 0x2, 0x1f ;  /* 0x0c401f003f3c7f89 */ /* 0x000ee400000e0000 */
[----:B------:R-:W-:-:S04]  /*2000*/  FMUL R70, R62, UR6 ;  /* 0x000000063e467c20 */ /* 0x000fc80008400000 */
[--C-:B------:R-:W-:Y:S01]  /*2010*/  FFMA R62, R14, UR6, -R70.reuse ;  /* 0x000000060e3e7c23 */ /* 0x100fe20008000846 */
[--C-:B------:R-:W-:Y:S01]  /*2020*/  FFMA R15, R15, UR6, -R70.reuse ;  /* 0x000000060f0f7c23 */ /* 0x100fe20008000846 */
[--C-:B------:R-:W-:Y:S01]  /*2030*/  FFMA R74, R28, UR6, -R70.reuse ;  /* 0x000000061c4a7c23 */ /* 0x100fe20008000846 */
[--C-:B------:R-:W-:Y:S01]  /*2040*/  FFMA R28, R29, UR6, -R70.reuse ;  /* 0x000000061d1c7c23 */ /* 0x100fe20008000846 */
[--C-:B------:R-:W-:Y:S01]  /*2050*/  FFMA R20, R20, UR6, -R70.reuse ;  /* 0x0000000614147c23 */ /* 0x100fe20008000846 */
[----:B------:R-:W-:Y:S01]  /*2060*/  FSETP.GEU.AND P2, PT, R62, -126, PT ;  /* 0xc2fc00003e00780b */ /* 0x000fe20003f4e000 */
[--C-:B------:R-:W-:Y:S01]  /*2070*/  FFMA R29, R19, UR6, -R70.reuse ;  /* 0x00000006131d7c23 */ /* 0x100fe20008000846 */
[----:B------:R-:W-:Y:S01]  /*2080*/  FSETP.GEU.AND P3, PT, R15, -126, PT ;  /* 0xc2fc00000f00780b */ /* 0x000fe20003f6e000 */
[--C-:B------:R-:W-:Y:S01]  /*2090*/  FFMA R75, R21, UR6, -R70.reuse ;  /* 0x00000006154b7c23 */ /* 0x100fe20008000846 */
[----:B------:R-:W-:Y:S01]  /*20a0*/  FSETP.GEU.AND P4, PT, R74, -126, PT ;  /* 0xc2fc00004a00780b */ /* 0x000fe20003f8e000 */
[--C-:B------:R-:W-:Y:S01]  /*20b0*/  FFMA R78, R23, UR6, -R70.reuse ;  /* 0x00000006174e7c23 */ /* 0x100fe20008000846 */
[----:B------:R-:W-:Y:S01]  /*20c0*/  FSETP.GEU.AND P6, PT, R29, -126, PT ;  /* 0xc2fc00001d00780b */ /* 0x000fe20003fce000 */
[--C-:B------:R-:W-:Y:S01]  /*20d0*/  FFMA R77, R22, UR6, -R70.reuse ;  /* 0x00000006164d7c23 */ /* 0x100fe20008000846 */
[--C-:B------:R-:W-:Y:S01]  /*20e0*/  FFMA R79, R41, UR6, -R70.reuse ;  /* 0x00000006294f7c23 */ /* 0x100fe20008000846 */
[--C-:B------:R-:W-:Y:S01]  /*20f0*/  FFMA R96, R44, UR6, -R70.reuse ;  /* 0x000000062c607c23 */ /* 0x100fe20008000846 */
[--C-:B------:R-:W-:Y:S01]  /*2100*/  FFMA R95, R42, UR6, -R70.reuse ;  /* 0x000000062a5f7c23 */ /* 0x100fe20008000846 */
[--C-:B------:R-:W-:Y:S01]  /*2110*/  FFMA R42, R81, UR6, -R70.reuse ;  /* 0x00000006512a7c23 */ /* 0x100fe20008000846 */
[----:B------:R-:W-:Y:S01]  /*2120*/  FSETP.GEU.AND P5, PT, R77, -126, PT ;  /* 0xc2fc00004d00780b */ /* 0x000fe20003fae000 */
[----:B------:R-:W-:Y:S01]  /*2130*/  @!P2 FMUL R62, R62, 0.5 ;  /* 0x3f0000003e3ea820 */ /* 0x000fe20000400000 */
[----:B---3--:R-:W-:Y:S01]  /*2140*/  FMNMX R14, R63, R60, !PT ;  /* 0x0000003c3f0e7209 */ /* 0x008fe20007800000 */
[----:B------:R-:W-:Y:S01]  /*2150*/  @!P3 FMUL R15, R15, 0.5 ;  /* 0x3f0000000f0fb820 */ /* 0x000fe20000400000 */
[--C-:B------:R-:W-:Y:S01]  /*2160*/  FFMA R94, R48, UR6, -R70.reuse ;  /* 0x00000006305e7c23 */ /* 0x100fe20008000846 */
[----:B------:R3:W4:Y:S01]  /*2170*/  MUFU.EX2 R40, R62 ;  /* 0x0000003e00287308 */ /* 0x0007220000000800 */
[----:B------:R-:W-:Y:S01]  /*2180*/  FSETP.NEU.AND P1, PT, R14, -INF , PT ;  /* 0xff8000000e00780b */ /* 0x000fe20003f2d000 */
[----:B------:R-:W-:Y:S01]  /*2190*/  @!P4 FMUL R74, R74, 0.5 ;  /* 0x3f0000004a4ac820 */ /* 0x000fe20000400000 */
[----:B------:R-:W-:Y:S01]  /*21a0*/  @!P6 FMUL R29, R29, 0.5 ;  /* 0x3f0000001d1de820 */ /* 0x000fe20000400000 */
[--C-:B------:R-:W-:Y:S01]  /*21b0*/  FFMA R63, R52, UR6, -R70.reuse ;  /* 0x00000006343f7c23 */ /* 0x100fe20008000846 */
[----:B------:R-:W-:Y:S01]  /*21c0*/  FSEL R82, R14, RZ, P1 ;  /* 0x000000ff0e527208 */ /* 0x000fe20000800000 */
[--C-:B------:R-:W-:Y:S01]  /*21d0*/  FFMA R52, R68, UR6, -R70.reuse ;  /* 0x0000000644347c23 */ /* 0x100fe20008000846 */
[----:B------:R-:W-:Y:S01]  /*21e0*/  FSETP.GEU.AND P1, PT, R28, -126, PT ;  /* 0xc2fc00001c00780b */ /* 0x000fe20003f2e000 */
[----:B------:R-:W5:Y:S01]  /*21f0*/  MUFU.EX2 R19, R15 ;  /* 0x0000000f00137308 */ /* 0x000f620000000800 */
[----:B------:R-:W-:Y:S01]  /*2200*/  @!P5 FMUL R77, R77, 0.5 ;  /* 0x3f0000004d4dd820 */ /* 0x000fe20000400000 */
[----:B------:R-:W-:Y:S01]  /*2210*/  FMUL R98, R82, UR6 ;  /* 0x0000000652627c20 */ /* 0x000fe20008400000 */
[--C-:B------:R-:W-:Y:S01]  /*2220*/  FFMA R41, R80, UR6, -R70.reuse ;  /* 0x0000000650297c23 */ /* 0x100fe20008000846 */
[--C-:B------:R-:W-:Y:S01]  /*2230*/  FFMA R72, R49, UR6, -R70.reuse ;  /* 0x0000000631487c23 */ /* 0x100fe20008000846 */
[----:B---3--:R-:W-:Y:S01]  /*2240*/  FFMA R62, R43, UR6, -R70 ;  /* 0x000000062b3e7c23 */ /* 0x008fe20008000846 */
[--C-:B------:R-:W-:Y:S01]  /*2250*/  FFMA R26, R26, UR6, -R98.reuse ;  /* 0x000000061a1a7c23 */ /* 0x100fe20008000862 */
[--C-:B------:R-:W-:Y:S01]  /*2260*/  FFMA R97, R30, UR6, -R98.reuse ;  /* 0x000000061e617c23 */ /* 0x100fe20008000862 */
[----:B------:R-:W3:Y:S01]  /*2270*/  MUFU.EX2 R21, R74 ;  /* 0x0000004a00157308 */ /* 0x000ee20000000800 */
[----:B----4-:R-:W-:Y:S01]  /*2280*/  @!P2 FMUL R40, R40, R40 ;  /* 0x000000282828a220 */ /* 0x010fe20000400000 */
[----:B------:R-:W-:Y:S01]  /*2290*/  FSETP.GEU.AND P2, PT, R20, -126, PT ;  /* 0xc2fc00001400780b */ /* 0x000fe20003f4e000 */
[--C-:B------:R-:W-:Y:S01]  /*22a0*/  FFMA R99, R31, UR6, -R98.reuse ;  /* 0x000000061f637c23 */ /* 0x100fe20008000862 */
[----:B------:R-:W-:Y:S01]  /*22b0*/  @!P1 FMUL R28, R28, 0.5 ;  /* 0x3f0000001c1c9820 */ /* 0x000fe20000400000 */
[--C-:B------:R-:W-:Y:S01]  /*22c0*/  FFMA R27, R27, UR6, -R98.reuse ;  /* 0x000000061b1b7c23 */ /* 0x100fe20008000862 */
[--C-:B------:R-:W-:Y:S01]  /*22d0*/  FFMA R81, R32, UR6, -R98.reuse ;  /* 0x0000000620517c23 */ /* 0x100fe20008000862 */
[--C-:B------:R-:W-:Y:S01]  /*22e0*/  FFMA R104, R34, UR6, -R98.reuse ;  /* 0x0000000622687c23 */ /* 0x100fe20008000862 */
[----:B------:R-:W4:Y:S01]  /*22f0*/  MUFU.EX2 R15, R29 ;  /* 0x0000001d000f7308 */ /* 0x000f220000000800 */
[----:B-----5:R-:W-:Y:S01]  /*2300*/  @!P3 FMUL R19, R19, R19 ;  /* 0x000000131313b220 */ /* 0x020fe20000400000 */
[----:B------:R-:W-:Y:S01]  /*2310*/  FSETP.GEU.AND P3, PT, R75, -126, PT ;  /* 0xc2fc00004b00780b */ /* 0x000fe20003f6e000 */
[--C-:B------:R-:W-:Y:S01]  /*2320*/  FFMA R68, R35, UR6, -R98.reuse ;  /* 0x0000000623447c23 */ /* 0x100fe20008000862 */
[----:B------:R-:W-:Y:S01]  /*2330*/  FFMA R80, R12, UR6, -R98 ;  /* 0x000000060c507c23 */ /* 0x000fe20008000862 */
[--C-:B------:R-:W-:Y:S01]  /*2340*/  FFMA R61, R56, UR6, -R70.reuse ;  /* 0x00000006383d7c23 */ /* 0x100fe20008000846 */
[--C-:B------:R-:W-:Y:S01]  /*2350*/  FFMA R60, R57, UR6, -R70.reuse ;  /* 0x00000006393c7c23 */ /* 0x100fe20008000846 */
[----:B------:R-:W-:Y:S01]  /*2360*/  @!P2 FMUL R20, R20, 0.5 ;  /* 0x3f0000001414a820 */ /* 0x000fe20000400000 */
[----:B------:R-:W5:Y:S01]  /*2370*/  MUFU.EX2 R28, R28 ;  /* 0x0000001c001c7308 */ /* 0x000f620000000800 */
[----:B---3--:R-:W-:Y:S01]  /*2380*/  @!P4 FMUL R21, R21, R21 ;  /* 0x000000151515c220 */ /* 0x008fe20000400000 */
[----:B------:R-:W-:Y:S01]  /*2390*/  FSETP.GEU.AND P4, PT, R78, -126, PT ;  /* 0xc2fc00004e00780b */ /* 0x000fe20003f8e000 */
[--C-:B------:R-:W-:Y:S01]  /*23a0*/  FFMA R48, R76, UR6, -R70.reuse ;  /* 0x000000064c307c23 */ /* 0x100fe20008000846 */
[--C-:B------:R-:W-:Y:S01]  /*23b0*/  FFMA R59, R59, UR6, -R70.reuse ;  /* 0x000000063b3b7c23 */ /* 0x100fe20008000846 */
[--C-:B------:R-:W-:Y:S01]  /*23c0*/  FFMA R58, R58, UR6, -R70.reuse ;  /* 0x000000063a3a7c23 */ /* 0x100fe20008000846 */
[--C-:B------:R-:W-:Y:S01]  /*23d0*/  FFMA R57, R46, UR6, -R70.reuse ;  /* 0x000000062e397c23 */ /* 0x100fe20008000846 */
[----:B------:R-:W-:Y:S01]  /*23e0*/  @!P3 FMUL R75, R75, 0.5 ;  /* 0x3f0000004b4bb820 */ /* 0x000fe20000400000 */
[----:B------:R-:W3:Y:S01]  /*23f0*/  MUFU.EX2 R20, R20 ;  /* 0x0000001400147308 */ /* 0x000ee20000000800 */
[----:B----4-:R-:W-:Y:S01]  /*2400*/  @!P6 FMUL R15, R15, R15 ;  /* 0x0000000f0f0fe220 */ /* 0x010fe20000400000 */
[----:B------:R-:W4:Y:S01]  /*2410*/  SYNCS.PHASECHK.TRANS64.TRYWAIT P6, [R2+URZ+0x9008], R11 ;  /* 0x0090080b020075a7 */ /* 0x000f2200080c017f */
[--C-:B------:R-:W-:Y:S01]  /*2420*/  FFMA R56, R65, UR6, -R70.reuse ;  /* 0x0000000641387c23 */ /* 0x100fe20008000846 */
[--C-:B------:R-:W-:Y:S01]  /*2430*/  FFMA R51, R51, UR6, -R70.reuse ;  /* 0x0000000633337c23 */ /* 0x100fe20008000846 */
[--C-:B------:R-:W-:Y:S01]  /*2440*/  FFMA R50, R50, UR6, -R70.reuse ;  /* 0x0000000632327c23 */ /* 0x100fe20008000846 */
[--C-:B------:R-:W-:Y:S01]  /*2450*/  FFMA R49, R73, UR6, -R70.reuse ;  /* 0x0000000649317c23 */ /* 0x100fe20008000846 */
[----:B------:R-:W-:Y:S01]  /*2460*/  @!P4 FMUL R78, R78, 0.5 ;  /* 0x3f0000004e4ec820 */ /* 0x000fe20000400000 */
[----:B------:R1:W2:Y:S01]  /*2470*/  MUFU.EX2 R22, R75 ;  /* 0x0000004b00167308 */ /* 0x0002a20000000800 */
[----:B-----5:R-:W-:Y:S01]  /*2480*/  @!P1 FMUL R28, R28, R28 ;  /* 0x0000001c1c1c9220 */ /* 0x020fe20000400000 */
[----:B------:R-:W-:Y:S01]  /*2490*/  FSETP.GEU.AND P1, PT, R79, -126, PT ;  /* 0xc2fc00004f00780b */ /* 0x000fe20003f2e000 */
[--C-:B------:R-:W-:Y:S01]  /*24a0*/  FFMA R47, R47, UR6, -R70.reuse ;  /* 0x000000062f2f7c23 */ /* 0x100fe20008000846 */
[--C-:B------:R-:W-:Y:S01]  /*24b0*/  FFMA R43, R66, UR6, -R70.reuse ;  /* 0x00000006422b7c23 */ /* 0x100fe20008000846 */
[----:B------:R-:W-:Y:S01]  /*24c0*/  FFMA R44, R69, UR6, -R70 ;  /* 0x00000006452c7c23 */ /* 0x000fe20008000846 */
[--C-:B------:R-:W-:Y:S01]  /*24d0*/  FFMA R76, R64, UR6, -R98.reuse ;  /* 0x00000006404c7c23 */ /* 0x100fe20008000862 */
[--C-:B------:R-:W-:Y:S01]  /*24e0*/  FFMA R46, R39, UR6, -R98.reuse ;  /* 0x00000006272e7c23 */ /* 0x100fe20008000862 */
[----:B------:R5:W5:Y:S01]  /*24f0*/  MUFU.EX2 R29, R78 ;  /* 0x0000004e001d7308 */ /* 0x000b620000000800 */
[----:B---3--:R-:W-:Y:S01]  /*2500*/  @!P2 FMUL R20, R20, R20 ;  /* 0x000000141414a220 */ /* 0x008fe20000400000 */
[----:B------:R-:W-:Y:S01]  /*2510*/  FSETP.GEU.AND P2, PT, R96, -126, PT ;  /* 0xc2fc00006000780b */ /* 0x000fe20003f4e000 */
[--C-:B------:R-:W-:Y:S01]  /*2520*/  FFMA R66, R36, UR6, -R98.reuse ;  /* 0x0000000624427c23 */ /* 0x100fe20008000862 */
[--C-:B------:R-:W-:Y:S01]  /*2530*/  FFMA R70, R54, UR6, -R98.reuse ;  /* 0x0000000636467c23 */ /* 0x100fe20008000862 */
[--C-:B-1----:R-:W-:Y:S01]  /*2540*/  FFMA R75, R55, UR6, -R98.reuse ;  /* 0x00000006374b7c23 */ /* 0x102fe20008000862 */
[--C-:B------:R-:W-:Y:S01]  /*2550*/  FFMA R69, R53, UR6, -R98.reuse ;  /* 0x0000000635457c23 */ /* 0x100fe20008000862 */
[----:B------:R-:W-:Y:S01]  /*2560*/  @!P1 FMUL R79, R79, 0.5 ;  /* 0x3f0000004f4f9820 */ /* 0x000fe20000400000 */
[----:B------:R1:W3:Y:S01]  /*2570*/  MUFU.EX2 R23, R77 ;  /* 0x0000004d00177308 */ /* 0x0002e20000000800 */
[----:B--2---:R-:W-:Y:S01]  /*2580*/  @!P3 FMUL R22, R22, R22 ;  /* 0x000000161616b220 */ /* 0x004fe20000400000 */
[----:B------:R-:W-:Y:S01]  /*2590*/  FSETP.GEU.AND P3, PT, R26, -126, PT ;  /* 0xc2fc00001a00780b */ /* 0x000fe20003f6e000 */
[--C-:B-----5:R-:W-:Y:S01]  /*25a0*/  FFMA R78, R37, UR6, -R98.reuse ;  /* 0x00000006254e7c23 */ /* 0x120fe20008000862 */
[--C-:B------:R-:W-:Y:S01]  /*25b0*/  FFMA R64, R67, UR6, -R98.reuse ;  /* 0x0000000643407c23 */ /* 0x100fe20008000862 */
[--C-:B------:R-:W-:Y:S01]  /*25c0*/  FFMA R73, R71, UR6, -R98.reuse ;  /* 0x0000000647497c23 */ /* 0x100fe20008000862 */
[--C-:B------:R-:W-:Y:S01]  /*25d0*/  FFMA R83, R24, UR6, -R98.reuse ;  /* 0x0000000618537c23 */ /* 0x100fe20008000862 */
[----:B------:R-:W-:Y:S01]  /*25e0*/  @!P2 FMUL R96, R96, 0.5 ;  /* 0x3f0000006060a820 */ /* 0x000fe20000400000 */
[----:B------:R2:W5:Y:S01]  /*25f0*/  MUFU.EX2 R30, R79 ;  /* 0x0000004f001e7308 */ /* 0x0005620000000800 */
[----:B------:R-:W-:Y:S01]  /*2600*/  @!P4 FMUL R29, R29, R29 ;  /* 0x0000001d1d1dc220 */ /* 0x000fe20000400000 */
[----:B------:R-:W-:Y:S01]  /*2610*/  FSETP.GEU.AND P4, PT, R27, -126, PT ;  /* 0xc2fc00001b00780b */ /* 0x000fe20003f8e000 */
[--C-:B-1----:R-:W-:Y:S01]  /*2620*/  FFMA R77, R38, UR6, -R98.reuse ;  /* 0x00000006264d7c23 */ /* 0x102fe20008000862 */
[--C-:B------:R-:W-:Y:S01]  /*2630*/  FFMA R82, R25, UR6, -R98.reuse ;  /* 0x0000000619527c23 */ /* 0x100fe20008000862 */
[--C-:B------:R-:W-:Y:S01]  /*2640*/  FFMA R65, R45, UR6, -R98.reuse ;  /* 0x000000062d417c23 */ /* 0x100fe20008000862 */
[--C-:B------:R-:W-:Y:S01]  /*2650*/  FFMA R74, R88, UR6, -R98.reuse ;  /* 0x00000006584a7c23 */ /* 0x100fe20008000862 */
[----:B------:R-:W-:Y:S01]  /*2660*/  @!P3 FMUL R26, R26, 0.5 ;  /* 0x3f0000001a1ab820 */ /* 0x000fe20000400000 */
[----:B------:R-:W1:Y:S01]  /*2670*/  MUFU.EX2 R31, R96 ;  /* 0x00000060001f7308 */ /* 0x000e620000000800 */
[----:B---3--:R-:W-:Y:S01]  /*2680*/  @!P5 FMUL R23, R23, R23 ;  /* 0x000000171717d220 */ /* 0x008fe20000400000 */
[----:B------:R-:W-:Y:S01]  /*2690*/  FSETP.GEU.AND P5, PT, R95, -126, PT ;  /* 0xc2fc00005f00780b */ /* 0x000fe20003fae000 */
[--C-:B--2---:R-:W-:Y:S01]  /*26a0*/  FFMA R79, R33, UR6, -R98.reuse ;  /* 0x00000006214f7c23 */ /* 0x104fe20008000862 */
[--C-:B------:R-:W-:Y:S01]  /*26b0*/  FFMA R67, R89, UR6, -R98.reuse ;  /* 0x0000000659437c23 */ /* 0x100fe20008000862 */
[--C-:B------:R-:W-:Y:S01]  /*26c0*/  FFMA R71, R90, UR6, -R98.reuse ;  /* 0x000000065a477c23 */ /* 0x100fe20008000862 */
[--C-:B------:R-:W-:Y:S01]  /*26d0*/  FFMA R53, R91, UR6, -R98.reuse ;  /* 0x000000065b357c23 */ /* 0x100fe20008000862 */
[----:B------:R-:W-:Y:S01]  /*26e0*/  @!P4 FMUL R27, R27, 0.5 ;  /* 0x3f0000001b1bc820 */ /* 0x000fe20000400000 */
[----:B------:R-:W2:Y:S01]  /*26f0*/  MUFU.EX2 R32, R26 ;  /* 0x0000001a00207308 */ /* 0x000ea20000000800 */
[----:B-----5:R-:W-:Y:S01]  /*2700*/  @!P1 FMUL R30, R30, R30 ;  /* 0x0000001e1e1e9220 */ /* 0x020fe20000400000 */
[----:B------:R-:W-:Y:S01]  /*2710*/  FSETP.GEU.AND P1, PT, R97, -126, PT ;  /* 0xc2fc00006100780b */ /* 0x000fe20003f2e000 */
[--C-:B------:R-:W-:Y:S01]  /*2720*/  FFMA R54, R84, UR6, -R98.reuse ;  /* 0x0000000654367c23 */ /* 0x100fe20008000862 */
[--C-:B------:R-:W-:Y:S01]  /*2730*/  FFMA R55, R85, UR6, -R98.reuse ;  /* 0x0000000655377c23 */ /* 0x100fe20008000862 */
[--C-:B------:R-:W-:Y:S01]  /*2740*/  FFMA R36, R92, UR6, -R98.reuse ;  /* 0x000000065c247c23 */ /* 0x100fe20008000862 */
[--C-:B------:R-:W-:Y:S01]  /*2750*/  FFMA R37, R93, UR6, -R98.reuse ;  /* 0x000000065d257c23 */ /* 0x100fe20008000862 */
[----:B------:R-:W-:Y:S01]  /*2760*/  @!P5 FMUL R95, R95, 0.5 ;  /* 0x3f0000005f5fd820 */ /* 0x000fe20000400000 */
[----:B------:R-:W3:Y:S01]  /*2770*/  MUFU.EX2 R33, R27 ;  /* 0x0000001b00217308 */ /* 0x000ee20000000800 */
[----:B-1----:R-:W-:Y:S01]  /*2780*/  @!P2 FMUL R31, R31, R31 ;  /* 0x0000001f1f1fa220 */ /* 0x002fe20000400000 */
[----:B------:R-:W-:Y:S01]  /*2790*/  FSETP.GEU.AND P2, PT, R99, -126, PT ;  /* 0xc2fc00006300780b */ /* 0x000fe20003f4e000 */
[--C-:B------:R-:W-:Y:S01]  /*27a0*/  FFMA R38, R86, UR6, -R98.reuse ;  /* 0x0000000656267c23 */ /* 0x100fe20008000862 */
[----:B------:R-:W-:Y:S01]  /*27b0*/  FFMA R39, R87, UR6, -R98 ;  /* 0x0000000657277c23 */ /* 0x000fe20008000862 */
[----:B------:R-:W-:-:S02]  /*27c0*/  P2R R24, PR, RZ, 0x20 ;  /* 0x00000020ff187803 */ /* 0x000fc40000000000 */
[----:B------:R-:W-:Y:S01]  /*27d0*/  @!P1 FMUL R97, R97, 0.5 ;  /* 0x3f00000061619820 */ /* 0x000fe20000400000 */
[----:B------:R1:W1:Y:S01]  /*27e0*/  MUFU.EX2 R34, R95 ;  /* 0x0000005f00227308 */ /* 0x0002620000000800 */
[----:B--2---:R-:W-:Y:S01]  /*27f0*/  @!P3 FMUL R32, R32, R32 ;  /* 0x000000202020b220 */ /* 0x004fe20000400000 */
[----:B------:R-:W-:Y:S02]  /*2800*/  FSETP.GEU.AND P3, PT, R94, -126, PT ;  /* 0xc2fc00005e00780b */ /* 0x000fe40003f6e000 */
[----:B------:R-:W-:-:S03]  /*2810*/  FSETP.GEU.AND P5, PT, R68, -126, PT ;  /* 0xc2fc00004400780b */ /* 0x000fc60003fae000 */
[----:B------:R-:W-:Y:S01]  /*2820*/  @!P2 FMUL R99, R99, 0.5 ;  /* 0x3f0000006363a820 */ /* 0x000fe20000400000 */
[----:B------:R2:W1:Y:S01]  /*2830*/  MUFU.EX2 R35, R97 ;  /* 0x0000006100237308 */ /* 0x0004620000000800 */
[----:B---3--:R-:W-:Y:S01]  /*2840*/  @!P4 FMUL R33, R33, R33 ;  /* 0x000000212121c220 */ /* 0x008fe20000400000 */
[----:B------:R-:W-:-:S05]  /*2850*/  FSETP.GEU.AND P4, PT, R104, -126, PT ;  /* 0xc2fc00006800780b */ /* 0x000fca0003f8e000 */
[----:B------:R-:W-:Y:S01]  /*2860*/  @!P3 FMUL R94, R94, 0.5 ;  /* 0x3f0000005e5eb820 */ /* 0x000fe20000400000 */
[----:B------:R2:W3:Y:S01]  /*2870*/  MUFU.EX2 R12, R99 ;  /* 0x00000063000c7308 */ /* 0x0004e20000000800 */
[----:B----4-:R-:W-:Y:S06]  /*2880*/  @!P6 BRA `(.L_x_23) ;  /* 0x000000840098e947 */ /* 0x010fec0003800000 */
.L_x_77:
[----:B-1----:R-:W-:Y:S01]  /*2890*/  @!P1 FMUL R35, R35, R35 ;  /* 0x0000002323239220 */ /* 0x002fe20000400000 */
[----:B---3--:R-:W-:Y:S01]  /*28a0*/  @!P2 FMUL R12, R12, R12 ;  /* 0x0000000c0c0ca220 */ /* 0x008fe20000400000 */
[----:B------:R-:W-:Y:S01]  /*28b0*/  ISETP.NE.AND P6, PT, R24, RZ, PT ;  /* 0x000000ff1800720c */ /* 0x000fe20003fc5270 */
[----:B------:R-:W-:Y:S01]  /*28c0*/  UIADD3 UR6, UR14, 0x200, URZ ;  /* 0x000002000e067890 */ /* 0x000fe2000fffe03f */
[----:B------:R-:W-:Y:S01]  /*28d0*/  F2FP.BF16.F32.PACK_AB R24, R19, R40 ;  /* 0x000000281318723e */ /* 0x000fe200000010ff */
[----:B----4-:R2:W1:Y:S01]  /*28e0*/  MUFU.EX2 R11, R94 ;  /* 0x0000005e000b7308 */ /* 0x0104620000000800 */
[----:B------:R-:W-:Y:S01]  /*28f0*/  F2FP.BF16.F32.PACK_AB R26, R28, R21 ;  /* 0x000000151c1a723e */ /* 0x000fe200000010ff */
[----:B------:R-:W-:Y:S01]  /*2900*/  UMOV UR7, 0x80000020 ;  /* 0x8000002000077882 */ /* 0x000fe20000000000 */
[----:B------:R-:W-:Y:S01]  /*2910*/  F2FP.BF16.F32.PACK_AB R25, R33, R32 ;  /* 0x000000202119723e */ /* 0x000fe200000010ff */
[----:B------:R-:W-:Y:S01]  /*2920*/  @!P5 FMUL R68, R68, 0.5 ;  /* 0x3f0000004444d820 */ /* 0x000fe20000400000 */
[----:B------:R-:W-:Y:S01]  /*2930*/  F2FP.BF16.F32.PACK_AB R27, R12, R35 ;  /* 0x000000230c1b723e */ /* 0x000fe200000010ff */
[----:B------:R-:W-:Y:S01]  /*2940*/  @!P4 FMUL R104, R104, 0.5 ;  /* 0x3f0000006868c820 */ /* 0x000fe20000400000 */
[----:B------:R-:W-:Y:S01]  /*2950*/  FSETP.GEU.AND P2, PT, R77, -126, PT ;  /* 0xc2fc00004d00780b */ /* 0x000fe20003f4e000 */
[----:B------:R-:W-:Y:S01]  /*2960*/  ULDC UR15, c[0x0][0x604] ;  /* 0x00018100000f7ab9 */ /* 0x000fe20000000800 */
[----:B--2---:R-:W-:Y:S01]  /*2970*/  WARPGROUP.ARRIVE ;  /* 0x00000000000079c5 */ /* 0x004fe20000000000 */
[----:B------:R-:W-:Y:S01]  /*2980*/  @!P6 FMUL R34, R34, R34 ;  /* 0x000000222222e220 */ /* 0x000fe20000400000 */
[----:B------:R-:W-:Y:S01]  /*2990*/  FSETP.GEU.AND P6, PT, R46, -126, PT ;  /* 0xc2fc00002e00780b */ /* 0x000fe20003fce000 */
[----:B------:R-:W2:Y:S01]  /*29a0*/  MUFU.EX2 R45, R104 ;  /* 0x00000068002d7308 */ /* 0x000ea20000000800 */
[----:B------:R-:W-:Y:S01]  /*29b0*/  FSETP.GEU.AND P1, PT, R72, -126, PT ;  /* 0xc2fc00004800780b */ /* 0x000fe20003f2e000 */
[----:B------:R-:W-:Y:S01]  /*29c0*/  ULDC UR21, c[0x0][0x28c] ;  /* 0x0000a30000157ab9 */ /* 0x000fe20000000800 */
[----:B------:R-:W-:Y:S01]  /*29d0*/  HGMMA.64x32x16.F32.BF16 R88, R24, gdesc[UR4].tnspB, RZ, !UPT, gsb0 ;  /* 0x4060000418587df0 */ /* 0x000fe2000c0018ff */
[----:B------:R-:W-:Y:S01]  /*29e0*/  UIADD3 UR6, UR14, 0x240, URZ ;  /* 0x000002400e067890 */ /* 0x000fe2000fffe03f */
[----:B-1----:R-:W-:Y:S01]  /*29f0*/  @!P3 FMUL R11, R11, R11 ;  /* 0x0000000b0b0bb220 */ /* 0x002fe20000400000 */
[----:B------:R-:W-:Y:S01]  /*2a00*/  FSETP.GEU.AND P3, PT, R63, -126, PT ;  /* 0xc2fc00003f00780b */ /* 0x000fe20003f6e000 */
[----:B------:R-:W-:Y:S01]  /*2a10*/  UMOV UR7, 0x80000020 ;  /* 0x8000002000077882 */ /* 0x000fe20000000000 */
[----:B------:R-:W-:Y:S01]  /*2a20*/  @!P2 FMUL R77, R77, 0.5 ;  /* 0x3f0000004d4da820 */ /* 0x000fe20000400000 */
[----:B------:R-:W1:Y:S01]  /*2a30*/  MUFU.EX2 R68, R68 ;  /* 0x0000004400447308 */ /* 0x000e620000000800 */
[----:B------:R-:W-:Y:S01]  /*2a40*/  VIADD R10, R10, 0x80 ;  /* 0x000000800a0a7836 */ /* 0x000fe20000000000 */
[----:B------:R-:W-:Y:S01]  /*2a50*/  LEA.HI.SX32 R18, R18, 0xffffffff, 0x19 ;  /* 0xffffffff12127811 */ /* 0x000fe200078fcaff */
[----:B------:R-:W-:-:S02]  /*2a60*/  @!P6 FMUL R46, R46, 0.5 ;  /* 0x3f0000002e2ee820 */ /* 0x000fc40000400000 */
[----:B------:R-:W-:-:S03]  /*2a70*/  @!P1 FMUL R72, R72, 0.5 ;  /* 0x3f00000048489820 */ /* 0x000fc60000400000 */
[----:B------:R-:W3:Y:S01]  /*2a80*/  MUFU.EX2 R77, R77 ;  /* 0x0000004d004d7308 */ /* 0x000ee20000000800 */
[----:B--2---:R-:W-:Y:S01]  /*2a90*/  @!P4 FMUL R45, R45, R45 ;  /* 0x0000002d2d2dc220 */ /* 0x004fe20000400000 */
[----:B------:R-:W-:Y:S01]  /*2aa0*/  @!P3 FMUL R63, R63, 0.5 ;  /* 0x3f0000003f3fb820 */ /* 0x000fe20000400000 */
[----:B------:R-:W-:-:S05]  /*2ab0*/  FSETP.GEU.AND P4, PT, R62, -126, PT ;  /* 0xc2fc00003e00780b */ /* 0x000fca0003f8e000 */
[----:B------:R-:W2:Y:S01]  /*2ac0*/  MUFU.EX2 R46, R46 ;  /* 0x0000002e002e7308 */ /* 0x000ea20000000800 */
[----:B-1----:R-:W-:Y:S01]  /*2ad0*/  @!P5 FMUL R68, R68, R68 ;  /* 0x000000444444d220 */ /* 0x002fe20000400000 */
[----:B------:R-:W-:-:S06]  /*2ae0*/  FSETP.GEU.AND P5, PT, R80, -126, PT ;  /* 0xc2fc00005000780b */ /* 0x000fcc0003fae000 */
[----:B------:R-:W1:Y:S01]  /*2af0*/  MUFU.EX2 R72, R72 ;  /* 0x0000004800487308 */ /* 0x000e620000000800 */
[----:B---3--:R-:W-:Y:S01]  /*2b00*/  @!P2 FMUL R77, R77, R77 ;  /* 0x0000004d4d4da220 */ /* 0x008fe20000400000 */
[----:B------:R-:W-:Y:S01]  /*2b10*/  @!P4 FMUL R62, R62, 0.5 ;  /* 0x3f0000003e3ec820 */ /* 0x000fe20000400000 */
[----:B------:R-:W-:-:S04]  /*2b20*/  FSETP.GEU.AND P2, PT, R83, -126, PT ;  /* 0xc2fc00005300780b */ /* 0x000fc80003f4e000 */
[----:B------:R-:W-:Y:S01]  /*2b30*/  @!P5 FMUL R80, R80, 0.5 ;  /* 0x3f0000005050d820 */ /* 0x000fe20000400000 */
[----:B------:R-:W3:Y:S01]  /*2b40*/  MUFU.EX2 R63, R63 ;  /* 0x0000003f003f7308 */ /* 0x000ee20000000800 */
[----:B--2---:R-:W-:Y:S01]  /*2b50*/  @!P6 FMUL R46, R46, R46 ;  /* 0x0000002e2e2ee220 */ /* 0x004fe20000400000 */
[----:B------:R-:W-:-:S06]  /*2b60*/  FSETP.GEU.AND P6, PT, R61, -126, PT ;  /* 0xc2fc00003d00780b */ /* 0x000fcc0003fce000 */
[----:B------:R-:W2:Y:S01]  /*2b70*/  MUFU.EX2 R62, R62 ;  /* 0x0000003e003e7308 */ /* 0x000ea20000000800 */
[----:B-1----:R-:W-:Y:S01]  /*2b80*/  @!P1 FMUL R72, R72, R72 ;  /* 0x0000004848489220 */ /* 0x002fe20000400000 */
[----:B------:R-:W-:Y:S01]  /*2b90*/  FSETP.GEU.AND P1, PT, R82, -126, PT ;  /* 0xc2fc00005200780b */ /* 0x000fe20003f2e000 */
[----:B------:R-:W-:Y:S01]  /*2ba0*/  @!P2 FMUL R83, R83, 0.5 ;  /* 0x3f0000005353a820 */ /* 0x000fe20000400000 */
[----:B------:R-:W-:Y:S02]  /*2bb0*/  WARPGROUP.DEPBAR.LE gsb0, 0x0 ;  /* 0x00008000000079c5 */ /* 0x000fe40000010000 */
[----:B------:R-:W-:Y:S01]  /*2bc0*/  F2FP.BF16.F32.PACK_AB R24, R20, R15 ;  /* 0x0000000f1418723e */ /* 0x000fe200000010ff */
[----:B------:R-:W-:Y:S01]  /*2bd0*/  @!P6 FMUL R61, R61, 0.5 ;  /* 0x3f0000003d3de820 */ /* 0x000fe20000400000 */
[----:B------:R-:W-:Y:S01]  /*2be0*/  F2FP.BF16.F32.PACK_AB R26, R23, R22 ;  /* 0x00000016171a723e */ /* 0x000fe200000010ff */
[----:B---3--:R-:W-:Y:S01]  /*2bf0*/  @!P3 FMUL R63, R63, R63 ;  /* 0x0000003f3f3fb220 */ /* 0x008fe20000400000 */
[----:B------:R-:W-:Y:S01]  /*2c00*/  F2FP.BF16.F32.PACK_AB R25, R68, R45 ;  /* 0x0000002d4419723e */ /* 0x000fe200000010ff */
[----:B------:R-:W1:Y:S01]  /*2c10*/  MUFU.EX2 R80, R80 ;  /* 0x0000005000507308 */ /* 0x000e620000000800 */
[----:B------:R-:W-:-:S02]  /*2c20*/  F2FP.BF16.F32.PACK_AB R27, R46, R77 ;  /* 0x0000004d2e1b723e */ /* 0x000fc400000010ff */
[----:B------:R-:W-:Y:S01]  /*2c30*/  FSETP.GEU.AND P3, PT, R81, -126, PT ;  /* 0xc2fc00005100780b */ /* 0x000fe20003f6e000 */
[----:B------:R-:W-:Y:S01]  /*2c40*/  @!P1 FMUL R82, R82, 0.5 ;  /* 0x3f00000052529820 */ /* 0x000fe20000400000 */
[----:B------:R-:W-:Y:S01]  /*2c50*/  WARPGROUP.ARRIVE ;  /* 0x00000000000079c5 */ /* 0x000fe20000000000 */
[----:B--2---:R-:W-:Y:S01]  /*2c60*/  @!P4 FMUL R62, R62, R62 ;  /* 0x0000003e3e3ec220 */ /* 0x004fe20000400000 */
[----:B------:R-:W-:Y:S01]  /*2c70*/  FSETP.GEU.AND P4, PT, R60, -126, PT ;  /* 0xc2fc00003c00780b */ /* 0x000fe20003f8e000 */
[----:B------:R-:W2:Y:S03]  /*2c80*/  MUFU.EX2 R83, R83 ;  /* 0x0000005300537308 */ /* 0x000ea60000000800 */
[----:B------:R-:W-:Y:S01]  /*2c90*/  HGMMA.64x32x16.F32.BF16 R88, R24, gdesc[UR4].tnspB, R88, gsb0 ;  /* 0x4060000418587df0 */ /* 0x000fe20008001858 */
[----:B------:R-:W-:Y:S01]  /*2ca0*/  UIADD3 UR6, UR14, 0x280, URZ ;  /* 0x000002800e067890 */ /* 0x000fe2000fffe03f */
[----:B------:R-:W-:-:S03]  /*2cb0*/  UMOV UR7, 0x80000020 ;  /* 0x8000002000077882 */ /* 0x000fc60000000000 */
[----:B------:R-:W-:Y:S01]  /*2cc0*/  @!P3 FMUL R81, R81, 0.5 ;  /* 0x3f0000005151b820 */ /* 0x000fe20000400000 */
[----:B------:R-:W3:Y:S01]  /*2cd0*/  MUFU.EX2 R82, R82 ;  /* 0x0000005200527308 */ /* 0x000ee20000000800 */
[----:B-1----:R-:W-:Y:S01]  /*2ce0*/  @!P5 FMUL R80, R80, R80 ;  /* 0x000000505050d220 */ /* 0x002fe20000400000 */
[----:B------:R-:W-:Y:S01]  /*2cf0*/  FSETP.GEU.AND P5, PT, R59, -126, PT ;  /* 0xc2fc00003b00780b */ /* 0x000fe20003fae000 */
[----:B------:R-:W-:-:S05]  /*2d00*/  @!P4 FMUL R60, R60, 0.5 ;  /* 0x3f0000003c3cc820 */ /* 0x000fca0000400000 */
[----:B------:R-:W1:Y:S01]  /*2d10*/  MUFU.EX2 R81, R81 ;  /* 0x0000005100517308 */ /* 0x000e620000000800 */
[----:B--2---:R-:W-:Y:S01]  /*2d20*/  @!P2 FMUL R83, R83, R83 ;  /* 0x000000535353a220 */ /* 0x004fe20000400000 */
[----:B------:R-:W-:-:S05]  /*2d30*/  FSETP.GEU.AND P2, PT, R79, -126, PT ;  /* 0xc2fc00004f00780b */ /* 0x000fca0003f4e000 */
[----:B------:R-:W-:Y:S01]  /*2d40*/  @!P5 FMUL R59, R59, 0.5 ;  /* 0x3f0000003b3bd820 */ /* 0x000fe20000400000 */
[----:B------:R-:W2:Y:S01]  /*2d50*/  MUFU.EX2 R61, R61 ;  /* 0x0000003d003d7308 */ /* 0x000ea20000000800 */
[----:B---3--:R-:W-:Y:S01]  /*2d60*/  @!P1 FMUL R82, R82, R82 ;  /* 0x0000005252529220 */ /* 0x008fe20000400000 */
[----:B------:R-:W-:-:S05]  /*2d70*/  FSETP.GEU.AND P1, PT, R66, -126, PT ;  /* 0xc2fc00004200780b */ /* 0x000fca0003f2e000 */
[----:B------:R-:W-:Y:S01]  /*2d80*/  @!P2 FMUL R79, R79, 0.5 ;  /* 0x3f0000004f4fa820 */ /* 0x000fe20000400000 */
[----:B------:R-:W3:Y:S01]  /*2d90*/  MUFU.EX2 R60, R60 ;  /* 0x0000003c003c7308 */ /* 0x000ee20000000800 */
[----:B-1----:R-:W-:Y:S01]  /*2da0*/  @!P3 FMUL R81, R81, R81 ;  /* 0x000000515151b220 */ /* 0x002fe20000400000 */
[----:B------:R-:W-:-:S05]  /*2db0*/  FSETP.GEU.AND P3, PT, R58, -126, PT ;  /* 0xc2fc00003a00780b */ /* 0x000fca0003f6e000 */
[----:B------:R-:W-:Y:S01]  /*2dc0*/  @!P1 FMUL R66, R66, 0.5 ;  /* 0x3f00000042429820 */ /* 0x000fe20000400000 */
[----:B------:R-:W1:Y:S01]  /*2dd0*/  MUFU.EX2 R84, R59 ;  /* 0x0000003b00547308 */ /* 0x000e620000000800 */
[----:B--2---:R-:W-:Y:S01]  /*2de0*/  @!P6 FMUL R61, R61, R61 ;  /* 0x0000003d3d3de220 */ /* 0x004fe20000400000 */
[----:B------:R-:W-:-:S03]  /*2df0*/  FSETP.GEU.AND P6, PT, R70, -126, PT ;  /* 0xc2fc00004600780b */ /* 0x000fc60003fce000 */
[----:B------:R-:W-:Y:S02]  /*2e00*/  FADD R40, R40, R61 ;  /* 0x0000003d28287221 */ /* 0x000fe40000000000 */
[----:B------:R-:W-:Y:S01]  /*2e10*/  @!P3 FMUL R58, R58, 0.5 ;  /* 0x3f0000003a3ab820 */ /* 0x000fe20000400000 */
[----:B------:R-:W2:Y:S01]  /*2e20*/  MUFU.EX2 R79, R79 ;  /* 0x0000004f004f7308 */ /* 0x000ea20000000800 */
[----:B---3--:R-:W-:Y:S01]  /*2e30*/  @!P4 FMUL R60, R60, R60 ;  /* 0x0000003c3c3cc220 */ /* 0x008fe20000400000 */
[----:B------:R-:W-:Y:S01]  /*2e40*/  FSETP.GEU.AND P4, PT, R75, -126, PT ;  /* 0xc2fc00004b00780b */ /* 0x000fe20003f8e000 */
[----:B------:R-:W-:Y:S02]  /*2e50*/  WARPGROUP.DEPBAR.LE gsb0, 0x0 ;  /* 0x00008000000079c5 */ /* 0x000fe40000010000 */
[----:B------:R-:W-:Y:S02]  /*2e60*/  F2FP.BF16.F32.PACK_AB R24, R30, R29 ;  /* 0x0000001d1e18723e */ /* 0x000fe400000010ff */
[----:B------:R-:W-:Y:S01]  /*2e70*/  @!P6 FMUL R70, R70, 0.5 ;  /* 0x3f0000004646e820 */ /* 0x000fe20000400000 */
[----:B------:R-:W-:Y:S01]  /*2e80*/  F2FP.BF16.F32.PACK_AB R26, R34, R31 ;  /* 0x0000001f221a723e */ /* 0x000fe200000010ff */
[----:B------:R-:W3:Y:S01]  /*2e90*/  MUFU.EX2 R66, R66 ;  /* 0x0000004200427308 */ /* 0x000ee20000000800 */
[----:B------:R-:W-:Y:S01]  /*2ea0*/  F2FP.BF16.F32.PACK_AB R25, R83, R80 ;  /* 0x000000505319723e */ /* 0x000fe200000010ff */
[----:B-1----:R-:W-:Y:S01]  /*2eb0*/  @!P5 FMUL R84, R84, R84 ;  /* 0x000000545454d220 */ /* 0x002fe20000400000 */
[----:B------:R-:W-:Y:S01]  /*2ec0*/  F2FP.BF16.F32.PACK_AB R27, R81, R82 ;  /* 0x00000052511b723e */ /* 0x000fe200000010ff */
[----:B------:R-:W-:Y:S01]  /*2ed0*/  FADD R19, R19, R60 ;  /* 0x0000003c13137221 */ /* 0x000fe20000000000 */
[----:B------:R-:W-:Y:S01]  /*2ee0*/  FSETP.GEU.AND P5, PT, R57, -126, PT ;  /* 0xc2fc00003900780b */ /* 0x000fe20003fae000 */
[----:B------:R-:W-:Y:S01]  /*2ef0*/  @!P4 FMUL R75, R75, 0.5 ;  /* 0x3f0000004b4bc820 */ /* 0x000fe20000400000 */
[----:B------:R-:W-:Y:S01]  /*2f00*/  WARPGROUP.ARRIVE ;  /* 0x00000000000079c5 */ /* 0x000fe20000000000 */
[----:B------:R-:W1:Y:S01]  /*2f10*/  MUFU.EX2 R70, R70 ;  /* 0x0000004600467308 */ /* 0x000e620000000800 */
[----:B--2---:R-:W-:Y:S01]  /*2f20*/  @!P2 FMUL R79, R79, R79 ;  /* 0x0000004f4f4fa220 */ /* 0x004fe20000400000 */
[----:B------:R-:W-:-:S03]  /*2f30*/  FSETP.GEU.AND P2, PT, R56, -126, PT ;  /* 0xc2fc00003800780b */ /* 0x000fc60003f4e000 */
[----:B------:R-:W-:Y:S01]  /*2f40*/  HGMMA.64x32x16.F32.BF16 R88, R24, gdesc[UR4].tnspB, R88, gsb0 ;  /* 0x4060000418587df0 */ /* 0x000fe20008001858 */
[----:B------:R-:W-:Y:S02]  /*2f50*/  UIADD3 UR6, UR14, 0x2c0, URZ ;  /* 0x000002c00e067890 */ /* 0x000fe4000fffe03f */
[----:B------:R-:W2:Y:S01]  /*2f60*/  MUFU.EX2 R75, R75 ;  /* 0x0000004b004b7308 */ /* 0x000ea20000000800 */
[----:B---3--:R-:W-:Y:S01]  /*2f70*/  @!P1 FMUL R66, R66, R66 ;  /* 0x0000004242429220 */ /* 0x008fe20000400000 */
[----:B------:R-:W-:Y:S01]  /*2f80*/  @!P5 FMUL R57, R57, 0.5 ;  /* 0x3f0000003939d820 */ /* 0x000fe20000400000 */
[----:B------:R-:W-:Y:S01]  /*2f90*/  UMOV UR7, 0x80000020 ;  /* 0x8000002000077882 */ /* 0x000fe20000000000 */
[----:B------:R-:W-:-:S03]  /*2fa0*/  FSETP.GEU.AND P1, PT, R78, -126, PT ;  /* 0xc2fc00004e00780b */ /* 0x000fc60003f2e000 */
[----:B------:R-:W-:Y:S01]  /*2fb0*/  @!P2 FMUL R56, R56, 0.5 ;  /* 0x3f0000003838a820 */ /* 0x000fe20000400000 */
[----:B------:R-:W3:Y:S01]  /*2fc0*/  MUFU.EX2 R59, R58 ;  /* 0x0000003a003b7308 */ /* 0x000ee20000000800 */
[----:B-1----:R-:W-:Y:S01]  /*2fd0*/  @!P6 FMUL R70, R70, R70 ;  /* 0x000000464646e220 */ /* 0x002fe20000400000 */
[----:B------:R-:W-:-:S06]  /*2fe0*/  FSETP.GEU.AND P6, PT, R65, -126, PT ;  /* 0xc2fc00004100780b */ /* 0x000fcc0003fce000 */
[----:B------:R-:W1:Y:S01]  /*2ff0*/  MUFU.EX2 R58, R57 ;  /* 0x00000039003a7308 */ /* 0x000e620000000800 */
[----:B--2---:R-:W-:Y:S01]  /*3000*/  @!P4 FMUL R75, R75, R75 ;  /* 0x0000004b4b4bc220 */ /* 0x004fe20000400000 */
[----:B------:R-:W-:Y:S01]  /*3010*/  @!P1 FMUL R78, R78, 0.5 ;  /* 0x3f0000004e4e9820 */ /* 0x000fe20000400000 */
[----:B------:R-:W-:-:S04]  /*3020*/  FSETP.GEU.AND P4, PT, R52, -126, PT ;  /* 0xc2fc00003400780b */ /* 0x000fc80003f8e000 */
[----:B------:R-:W-:Y:S01]  /*3030*/  @!P6 FMUL R65, R65, 0.5 ;  /* 0x3f0000004141e820 */ /* 0x000fe20000400000 */
[----:B------:R-:W2:Y:S01]  /*3040*/  MUFU.EX2 R85, R56 ;  /* 0x0000003800557308 */ /* 0x000ea20000000800 */
[----:B---3--:R-:W-:Y:S01]  /*3050*/  @!P3 FMUL R59, R59, R59 ;  /* 0x0000003b3b3bb220 */ /* 0x008fe20000400000 */
[----:B------:R-:W-:-:S03]  /*3060*/  FSETP.GEU.AND P3, PT, R69, -126, PT ;  /* 0xc2fc00004500780b */ /* 0x000fc60003f6e000 */
[----:B------:R-:W-:-:S03]  /*3070*/  FADD R28, R28, R59 ;  /* 0x0000003b1c1c7221 */ /* 0x000fc60000000000 */
[----:B------:R-:W3:Y:S01]  /*3080*/  MUFU.EX2 R87, R78 ;  /* 0x0000004e00577308 */ /* 0x000ee20000000800 */
[----:B-1----:R-:W-:Y:S01]  /*3090*/  @!P5 FMUL R58, R58, R58 ;  /* 0x0000003a3a3ad220 */ /* 0x002fe20000400000 */
[----:B------:R-:W-:Y:S01]  /*30a0*/  FSETP.GEU.AND P5, PT, R74, -126, PT ;  /* 0xc2fc00004a00780b */ /* 0x000fe20003fae000 */
[----:B------:R-:W-:Y:S02]  /*30b0*/  @!P4 FMUL R52, R52, 0.5 ;  /* 0x3f0000003434c820 */ /* 0x000fe40000400000 */
[----:B------:R-:W-:Y:S02]  /*30c0*/  FADD R15, R15, R58 ;  /* 0x0000003a0f0f7221 */ /* 0x000fe40000000000 */
[----:B------:R-:W-:Y:S01]  /*30d0*/  @!P3 FMUL R69, R69, 0.5 ;  /* 0x3f0000004545b820 */ /* 0x000fe20000400000 */
[----:B------:R-:W1:Y:S01]  /*30e0*/  MUFU.EX2 R56, R65 ;  /* 0x0000004100387308 */ /* 0x000e620000000800 */
[----:B--2---:R-:W-:Y:S01]  /*30f0*/  @!P2 FMUL R85, R85, R85 ;  /* 0x000000555555a220 */ /* 0x004fe20000400000 */
[----:B------:R-:W-:Y:S01]  /*3100*/  FSETP.GEU.AND P2, PT, R51, -126, PT ;  /* 0xc2fc00003300780b */ /* 0x000fe20003f4e000 */
[----:B------:R-:W-:-:S02]  /*3110*/  WARPGROUP.DEPBAR.LE gsb0, 0x0 ;  /* 0x00008000000079c5 */ /* 0x000fc40000010000 */
[----:B------:R-:W-:Y:S02]  /*3120*/  F2FP.BF16.F32.PACK_AB R24, R72, R11 ;  /* 0x0000000b4818723e */ /* 0x000fe400000010ff */
[----:B------:R-:W-:Y:S01]  /*3130*/  @!P5 FMUL R74, R74, 0.5 ;  /* 0x3f0000004a4ad820 */ /* 0x000fe20000400000 */
[----:B------:R-:W-:Y:S01]  /*3140*/  F2FP.BF16.F32.PACK_AB R26, R62, R63 ;  /* 0x0000003f3e1a723e */ /* 0x000fe200000010ff */
[----:B------:R-:W2:Y:S01]  /*3150*/  MUFU.EX2 R78, R69 ;  /* 0x00000045004e7308 */ /* 0x000ea20000000800 */
[----:B------:R-:W-:Y:S01]  /*3160*/  F2FP.BF16.F32.PACK_AB R25, R66, R79 ;  /* 0x0000004f4219723e */ /* 0x000fe200000010ff */
[----:B---3--:R-:W-:Y:S01]  /*3170*/  @!P1 FMUL R87, R87, R87 ;  /* 0x0000005757579220 */ /* 0x008fe20000400000 */
[----:B------:R-:W-:-:S03]  /*3180*/  F2FP.BF16.F32.PACK_AB R27, R75, R70 ;  /* 0x000000464b1b723e */ /* 0x000fc600000010ff */
[----:B------:R-:W-:Y:S01]  /*3190*/  @!P2 FMUL R51, R51, 0.5 ;  /* 0x3f0000003333a820 */ /* 0x000fe20000400000 */
[----:B-1----:R-:W-:Y:S01]  /*31a0*/  @!P6 FMUL R56, R56, R56 ;  /* 0x000000383838e220 */ /* 0x002fe20000400000 */
[----:B------:R-:W-:Y:S01]  /*31b0*/  FSETP.GEU.AND P1, PT, R50, -126, PT ;  /* 0xc2fc00003200780b */ /* 0x000fe20003f2e000 */
[----:B------:R-:W-:Y:S01]  /*31c0*/  WARPGROUP.ARRIVE ;  /* 0x00000000000079c5 */ /* 0x000fe20000000000 */
[----:B------:R-:W1:Y:S01]  /*31d0*/  MUFU.EX2 R57, R74 ;  /* 0x0000004a00397308 */ /* 0x000e620000000800 */
[----:B------:R-:W-:Y:S01]  /*31e0*/  FSETP.GEU.AND P6, PT, R76, -126, PT ;  /* 0xc2fc00004c00780b */ /* 0x000fe20003fce000 */
[----:B------:R-:W-:-:S03]  /*31f0*/  FADD R33, R33, R56 ;  /* 0x0000003821217221 */ /* 0x000fc60000000000 */
[----:B------:R-:W-:Y:S01]  /*3200*/  HGMMA.64x32x16.F32.BF16 R88, R24, gdesc[UR4].tnspB, R88, gsb0 ;  /* 0x4060000418587df0 */ /* 0x000fe20008001858 */
[----:B------:R-:W-:Y:S02]  /*3210*/  UIADD3 UR6, UR14, 0x300, URZ ;  /* 0x000003000e067890 */ /* 0x000fe4000fffe03f */
[----:B------:R-:W3:Y:S01]  /*3220*/  MUFU.EX2 R105, R52 ;  /* 0x0000003400697308 */ /* 0x000ee20000000800 */
[----:B--2---:R-:W-:Y:S01]  /*3230*/  @!P3 FMUL R78, R78, R78 ;  /* 0x0000004e4e4eb220 */ /* 0x004fe20000400000 */
[----:B------:R-:W-:Y:S01]  /*3240*/  UMOV UR7, 0x80000020 ;  /* 0x8000002000077882 */ /* 0x000fe20000000000 */
[----:B------:R-:W-:Y:S01]  /*3250*/  FSETP.GEU.AND P3, PT, R64, -126, PT ;  /* 0xc2fc00004000780b */ /* 0x000fe20003f6e000 */
[----:B------:R-:W-:Y:S01]  /*3260*/  @!P1 FMUL R50, R50, 0.5 ;  /* 0x3f00000032329820 */ /* 0x000fe20000400000 */
[----:B------:R-:W-:Y:S01]  /*3270*/  FADD R35, R35, R78 ;  /* 0x0000004e23237221 */ /* 0x000fe20000000000 */
[----:B------:R-:W-:Y:S02]  /*3280*/  @!P6 FMUL R76, R76, 0.5 ;  /* 0x3f0000004c4ce820 */ /* 0x000fe40000400000 */
[----:B------:R-:W2:Y:S01]  /*3290*/  MUFU.EX2 R52, R51 ;  /* 0x0000003300347308 */ /* 0x000ea20000000800 */
[----:B-1----:R-:W-:Y:S01]  /*32a0*/  @!P5 FMUL R57, R57, R57 ;  /* 0x000000393939d220 */ /* 0x002fe20000400000 */
[----:B------:R-:W-:-:S03]  /*32b0*/  FSETP.GEU.AND P5, PT, R49, -126, PT ;  /* 0xc2fc00003100780b */ /* 0x000fc60003fae000 */
[----:B------:R-:W-:-:S03]  /*32c0*/  FADD R12, R12, R57 ;  /* 0x000000390c0c7221 */ /* 0x000fc60000000000 */
[----:B------:R-:W1:Y:S01]  /*32d0*/  MUFU.EX2 R86, R50 ;  /* 0x0000003200567308 */ /* 0x000e620000000800 */
[----:B---3--:R-:W-:Y:S01]  /*32e0*/  @!P4 FMUL R105, R105, R105 ;  /* 0x000000696969c220 */ /* 0x008fe20000400000 */
[----:B------:R-:W-:Y:S01]  /*32f0*/  FSETP.GEU.AND P4, PT, R67, -126, PT ;  /* 0xc2fc00004300780b */ /* 0x000fe20003f8e000 */
[----:B------:R-:W-:Y:S02]  /*3300*/  @!P3 FMUL R64, R64, 0.5 ;  /* 0x3f0000004040b820 */ /* 0x000fe40000400000 */
[----:B------:R-:W-:Y:S02]  /*3310*/  FADD R22, R22, R105 ;  /* 0x0000006916167221 */ /* 0x000fe40000000000 */
[----:B------:R-:W-:Y:S01]  /*3320*/  @!P5 FMUL R49, R49, 0.5 ;  /* 0x3f0000003131d820 */ /* 0x000fe20000400000 */
[----:B------:R-:W3:Y:S01]  /*3330*/  MUFU.EX2 R76, R76 ;  /* 0x0000004c004c7308 */ /* 0x000ee20000000800 */
[----:B--2---:R-:W-:Y:S01]  /*3340*/  @!P2 FMUL R52, R52, R52 ;  /* 0x000000343434a220 */ /* 0x004fe20000400000 */
[----:B------:R-:W-:-:S03]  /*3350*/  FSETP.GEU.AND P2, PT, R73, -126, PT ;  /* 0xc2fc00004900780b */ /* 0x000fc60003f4e000 */
[----:B------:R-:W-:Y:S02]  /*3360*/  FADD R23, R23, R52 ;  /* 0x0000003417177221 */ /* 0x000fe40000000000 */
[----:B------:R-:W-:Y:S01]  /*3370*/  @!P4 FMUL R67, R67, 0.5 ;  /* 0x3f0000004343c820 */ /* 0x000fe20000400000 */
[----:B------:R-:W2:Y:S01]  /*3380*/  MUFU.EX2 R51, R64 ;  /* 0x0000004000337308 */ /* 0x000ea20000000800 */
[----:B-1----:R-:W-:Y:S01]  /*3390*/  @!P1 FMUL R86, R86, R86 ;  /* 0x0000005656569220 */ /* 0x002fe20000400000 */
[----:B------:R-:W-:-:S03]  /*33a0*/  FSETP.GEU.AND P1, PT, R48, -126, PT ;  /* 0xc2fc00003000780b */ /* 0x000fc60003f2e000 */
[----:B------:R-:W-:Y:S02]  /*33b0*/  FADD R29, R29, R86 ;  /* 0x000000561d1d7221 */ /* 0x000fe40000000000 */
[----:B------:R-:W-:Y:S01]  /*33c0*/  @!P2 FMUL R73, R73, 0.5 ;  /* 0x3f0000004949a820 */ /* 0x000fe20000400000 */
[----:B------:R-:W1:Y:S01]  /*33d0*/  MUFU.EX2 R50, R67 ;  /* 0x0000004300327308 */ /* 0x000e620000000800 */
[----:B---3--:R-:W-:Y:S01]  /*33e0*/  @!P6 FMUL R76, R76, R76 ;  /* 0x0000004c4c4ce220 */ /* 0x008fe20000400000 */
[----:B------:R-:W-:Y:S01]  /*33f0*/  FSETP.GEU.AND P6, PT, R47, -126, PT ;  /* 0xc2fc00002f00780b */ /* 0x000fe20003fce000 */
[----:B------:R-:W-:Y:S02]  /*3400*/  FADD R29, R40, R29 ;  /* 0x0000001d281d7221 */ /* 0x000fe40000000000 */
[----:B------:R-:W-:Y:S01]  /*3410*/  FADD R45, R45, R76 ;  /* 0x0000004c2d2d7221 */ /* 0x000fe20000000000 */
[----:B------:R-:W-:Y:S02]  /*3420*/  WARPGROUP.DEPBAR.LE gsb0, 0x0 ;  /* 0x00008000000079c5 */ /* 0x000fe40000010000 */
[----:B------:R-:W-:Y:S01]  /*3430*/  F2FP.BF16.F32.PACK_AB R24, R60, R61 ;  /* 0x0000003d3c18723e */ /* 0x000fe200000010ff */
[----:B------:R-:W3:Y:S01]  /*3440*/  MUFU.EX2 R73, R73 ;  /* 0x0000004900497308 */ /* 0x000ee20000000800 */
[----:B------:R-:W-:Y:S01]  /*3450*/  F2FP.BF16.F32.PACK_AB R26, R59, R84 ;  /* 0x000000543b1a723e */ /* 0x000fe200000010ff */
[----:B--2---:R-:W-:Y:S01]  /*3460*/  @!P3 FMUL R51, R51, R51 ;  /* 0x000000333333b220 */ /* 0x004fe20000400000 */
[----:B------:R-:W-:Y:S01]  /*3470*/  F2FP.BF16.F32.PACK_AB R25, R56, R87 ;  /* 0x000000573819723e */ /* 0x000fe200000010ff */
[----:B------:R-:W-:Y:S01]  /*3480*/  @!P1 FMUL R48, R48, 0.5 ;  /* 0x3f00000030309820 */ /* 0x000fe20000400000 */
[----:B------:R-:W-:Y:S01]  /*3490*/  F2FP.BF16.F32.PACK_AB R27, R57, R78 ;  /* 0x0000004e391b723e */ /* 0x000fe200000010ff */
[----:B------:R-:W-:Y:S01]  /*34a0*/  @!P6 FMUL R47, R47, 0.5 ;  /* 0x3f0000002f2fe820 */ /* 0x000fe20000400000 */
[----:B-1----:R-:W-:Y:S01]  /*34b0*/  @!P4 FMUL R50, R50, R50 ;  /* 0x000000323232c220 */ /* 0x002fe20000400000 */
[----:B------:R-:W1:Y:S01]  /*34c0*/  MUFU.EX2 R74, R48 ;  /* 0x00000030004a7308 */ /* 0x000e620000000800 */
[----:B------:R-:W-:Y:S01]  /*34d0*/  WARPGROUP.ARRIVE ;  /* 0x00000000000079c5 */ /* 0x000fe20000000000 */
[----:B------:R-:W-:Y:S01]  /*34e0*/  FSETP.GEU.AND P3, PT, R71, -126, PT ;  /* 0xc2fc00004700780b */ /* 0x000fe20003f6e000 */
[----:B------:R-:W-:Y:S01]  /*34f0*/  FADD R84, R21, R84 ;  /* 0x0000005415547221 */ /* 0x000fe20000000000 */
[----:B------:R-:W-:Y:S01]  /*3500*/  FSETP.GEU.AND P4, PT, R53, -126, PT ;  /* 0xc2fc00003500780b */ /* 0x000fe20003f8e000 */
[----:B------:R-:W-:-:S02]  /*3510*/  FADD R87, R32, R87 ;  /* 0x0000005720577221 */ /* 0x000fc40000000000 */
[----:B------:R-:W-:Y:S01]  /*3520*/  HGMMA.64x32x16.F32.BF16 R88, R24, gdesc[UR4].tnspB, R88, gsb0 ;  /* 0x4060000418587df0 */ /* 0x000fe20008001858 */
[----:B------:R-:W-:Y:S01]  /*3530*/  UIADD3 UR6, UR14, 0x340, URZ ;  /* 0x000003400e067890 */ /* 0x000fe2000fffe03f */
[----:B---3--:R-:W-:Y:S01]  /*3540*/  @!P2 FMUL R73, R73, R73 ;  /* 0x000000494949a220 */ /* 0x008fe20000400000 */
[----:B------:R-:W-:Y:S01]  /*3550*/  UMOV UR7, 0x80000020 ;  /* 0x8000002000077882 */ /* 0x000fe20000000000 */
[----:B------:R-:W-:Y:S01]  /*3560*/  FSETP.GEU.AND P2, PT, R54, -126, PT ;  /* 0xc2fc00003600780b */ /* 0x000fe20003f4e000 */
[----:B------:R-:W2:Y:S01]  /*3570*/  MUFU.EX2 R69, R47 ;  /* 0x0000002f00457308 */ /* 0x000ea20000000800 */
[----:B------:R-:W-:Y:S02]  /*3580*/  FADD R46, R46, R73 ;  /* 0x000000492e2e7221 */ /* 0x000fe40000000000 */
[----:B------:R-:W-:Y:S01]  /*3590*/  @!P3 FMUL R71, R71, 0.5 ;  /* 0x3f0000004747b820 */ /* 0x000fe20000400000 */
[----:B-1----:R-:W-:Y:S01]  /*35a0*/  @!P1 FMUL R74, R74, R74 ;  /* 0x0000004a4a4a9220 */ /* 0x002fe20000400000 */
[----:B------:R-:W-:Y:S01]  /*35b0*/  FSETP.GEU.AND P1, PT, R55, -126, PT ;  /* 0xc2fc00003700780b */ /* 0x000fe20003f2e000 */
[----:B------:R-:W-:-:S02]  /*35c0*/  @!P4 FMUL R53, R53, 0.5 ;  /* 0x3f0000003535c820 */ /* 0x000fc40000400000 */
[----:B------:R-:W1:Y:S01]  /*35d0*/  MUFU.EX2 R65, R49 ;  /* 0x0000003100417308 */ /* 0x000e620000000800 */
[----:B------:R-:W-:-:S03]  /*35e0*/  FADD R31, R31, R74 ;  /* 0x0000004a1f1f7221 */ /* 0x000fc60000000000 */
[----:B------:R-:W-:Y:S01]  /*35f0*/  @!P2 FMUL R54, R54, 0.5 ;  /* 0x3f0000003636a820 */ /* 0x000fe20000400000 */
[----:B------:R-:W-:-:S03]  /*3600*/  FADD R31, R84, R31 ;  /* 0x0000001f541f7221 */ /* 0x000fc60000000000 */
[----:B------:R-:W3:Y:S01]  /*3610*/  MUFU.EX2 R71, R71 ;  /* 0x0000004700477308 */ /* 0x000ee20000000800 */
[----:B--2---:R-:W-:Y:S01]  /*3620*/  @!P6 FMUL R69, R69, R69 ;  /* 0x000000454545e220 */ /* 0x004fe20000400000 */
[----:B------:R-:W-:Y:S01]  /*3630*/  FSETP.GEU.AND P6, PT, R42, -126, PT ;  /* 0xc2fc00002a00780b */ /* 0x000fe20003fce000 */
[----:B------:R-:W-:-:S05]  /*3640*/  @!P1 FMUL R55, R55, 0.5 ;  /* 0x3f00000037379820 */ /* 0x000fca0000400000 */
        /* <DEDUP_REMOVED lines=9> */
[----:B------:R-:W-:Y:S02]  /*36e0*/  FADD R80, R80, R71 ;  /* 0x0000004750507221 */ /* 0x000fe40000000000 */
[----:B------:R-:W-:Y:S01]  /*36f0*/  @!P5 FMUL R41, R41, 0.5 ;  /* 0x3f0000002929d820 */ /* 0x000fe20000400000 */
[----:B------:R-:W3:Y:S01]  /*3700*/  MUFU.EX2 R48, R55 ;  /* 0x0000003700307308 */ /* 0x000ee20000000800 */
[----:B--2---:R-:W-:Y:S01]  /*3710*/  @!P4 FMUL R104, R104, R104 ;  /* 0x000000686868c220 */ /* 0x004fe20000400000 */
[----:B------:R-:W-:Y:S01]  /*3720*/  FSETP.GEU.AND P4, PT, R44, -126, PT ;  /* 0xc2fc00002c00780b */ /* 0x000fe20003f8e000 */
[----:B------:R-:W-:Y:S01]  /*3730*/  FADD R80, R87, R80 ;  /* 0x0000005057507221 */ /* 0x000fe20000000000 */
[----:B------:R-:W-:-:S02]  /*3740*/  WARPGROUP.DEPBAR.LE gsb0, 0x0 ;  /* 0x00008000000079c5 */ /* 0x000fc40000010000 */
[----:B------:R-:W-:Y:S02]  /*3750*/  F2FP.BF16.F32.PACK_AB R24, R85, R58 ;  /* 0x0000003a5518723e */ /* 0x000fe400000010ff */
[----:B------:R-:W2:Y:S01]  /*3760*/  MUFU.EX2 R64, R41 ;  /* 0x0000002900407308 */ /* 0x000ea20000000800 */
[----:B------:R-:W-:Y:S01]  /*3770*/  F2FP.BF16.F32.PACK_AB R26, R52, R105 ;  /* 0x00000069341a723e */ /* 0x000fe200000010ff */
[----:B-1----:R-:W-:Y:S01]  /*3780*/  @!P2 FMUL R47, R47, R47 ;  /* 0x0000002f2f2fa220 */ /* 0x002fe20000400000 */
[----:B------:R-:W-:Y:S01]  /*3790*/  F2FP.BF16.F32.PACK_AB R25, R51, R76 ;  /* 0x0000004c3319723e */ /* 0x000fe200000010ff */
[----:B------:R-:W-:Y:S01]  /*37a0*/  @!P3 FMUL R43, R43, 0.5 ;  /* 0x3f0000002b2bb820 */ /* 0x000fe20000400000 */
[----:B------:R-:W-:Y:S01]  /*37b0*/  F2FP.BF16.F32.PACK_AB R27, R73, R50 ;  /* 0x00000032491b723e */ /* 0x000fe200000010ff */
[----:B------:R-:W-:Y:S01]  /*37c0*/  FADD R85, R20, R85 ;  /* 0x0000005514557221 */ /* 0x000fe20000000000 */
[----:B------:R-:W-:Y:S01]  /*37d0*/  FSETP.GEU.AND P2, PT, R36, -126, PT ;  /* 0xc2fc00002400780b */ /* 0x000fe20003f4e000 */
[----:B------:R-:W1:Y:S01]  /*37e0*/  MUFU.EX2 R49, R42 ;  /* 0x0000002a00317308 */ /* 0x000e620000000800 */
[----:B------:R-:W-:Y:S01]  /*37f0*/  WARPGROUP.ARRIVE ;  /* 0x00000000000079c5 */ /* 0x000fe20000000000 */
[----:B---3--:R-:W-:Y:S01]  /*3800*/  @!P1 FMUL R48, R48, R48 ;  /* 0x0000003030309220 */ /* 0x008fe20000400000 */
[----:B------:R-:W-:Y:S01]  /*3810*/  FSETP.GEU.AND P1, PT, R37, -126, PT ;  /* 0xc2fc00002500780b */ /* 0x000fe20003f2e000 */
[----:B------:R-:W-:Y:S01]  /*3820*/  @!P4 FMUL R44, R44, 0.5 ;  /* 0x3f0000002c2cc820 */ /* 0x000fe20000400000 */
[----:B------:R-:W-:Y:S01]  /*3830*/  FADD R51, R68, R51 ;  /* 0x0000003344337221 */ /* 0x000fe20000000000 */
[----:B------:R-:W-:Y:S01]  /*3840*/  FADD R82, R82, R47 ;  /* 0x0000002f52527221 */ /* 0x000fe20000000000 */
[----:B------:R-:W-:Y:S01]  /*3850*/  HGMMA.64x32x16.F32.BF16 R88, R24, gdesc[UR4].tnspB, R88, gsb0 ;  /* 0x4060000418587df0 */ /* 0x000fe20008001858 */
[----:B------:R-:W-:Y:S01]  /*3860*/  UIADD3 UR6, UR14, 0x380, URZ ;  /* 0x000003800e067890 */ /* 0x000fe2000fffe03f */
[----:B--2---:R-:W-:Y:S01]  /*3870*/  @!P5 FMUL R64, R64, R64 ;  /* 0x000000404040d220 */ /* 0x004fe20000400000 */
[----:B------:R-:W-:Y:S01]  /*3880*/  UMOV UR7, 0x80000020 ;  /* 0x8000002000077882 */ /* 0x000fe20000000000 */
[----:B------:R-:W-:Y:S01]  /*3890*/  FSETP.GEU.AND P5, PT, R38, -126, PT ;  /* 0xc2fc00002600780b */ /* 0x000fe20003fae000 */
[----:B------:R-:W-:Y:S01]  /*38a0*/  @!P2 FMUL R36, R36, 0.5 ;  /* 0x3f0000002424a820 */ /* 0x000fe20000400000 */
[----:B------:R-:W2:Y:S01]  /*38b0*/  MUFU.EX2 R54, R43 ;  /* 0x0000002b00367308 */ /* 0x000ea20000000800 */
[----:B------:R-:W-:Y:S01]  /*38c0*/  FADD R50, R77, R50 ;  /* 0x000000324d327221 */ /* 0x000fe20000000000 */
[----:B------:R-:W-:Y:S01]  /*38d0*/  FADD R32, R11, R64 ;  /* 0x000000400b207221 */ /* 0x000fe20000000000 */
[----:B------:R-:W-:Y:S01]  /*38e0*/  @!P1 FMUL R37, R37, 0.5 ;  /* 0x3f00000025259820 */ /* 0x000fe20000400000 */
[----:B-1----:R-:W-:Y:S01]  /*38f0*/  @!P6 FMUL R49, R49, R49 ;  /* 0x000000313131e220 */ /* 0x002fe20000400000 */
[----:B------:R-:W-:Y:S01]  /*3900*/  FSETP.GEU.AND P6, PT, R39, -126, PT ;  /* 0xc2fc00002700780b */ /* 0x000fe20003fce000 */
[----:B------:R-:W-:Y:S01]  /*3910*/  FADD R81, R81, R48 ;  /* 0x0000003051517221 */ /* 0x000fe20000000000 */
[----:B------:R-:W-:Y:S01]  /*3920*/  FADD R32, R15, R32 ;  /* 0x000000200f207221 */ /* 0x000fe20000000000 */
[----:B------:R-:W1:Y:S01]  /*3930*/  MUFU.EX2 R41, R44 ;  /* 0x0000002c00297308 */ /* 0x000e620000000800 */
[----:B------:R-:W-:Y:S01]  /*3940*/  FADD R72, R72, R49 ;  /* 0x0000003148487221 */ /* 0x000fe20000000000 */
[----:B------:R-:W-:-:S02]  /*3950*/  VIADD R11, R2, 0x9020 ;  /* 0x00009020020b7836 */ /* 0x000fc40000000000 */
[----:B------:R-:W-:Y:S01]  /*3960*/  @!P5 FMUL R38, R38, 0.5 ;  /* 0x3f0000002626d820 */ /* 0x000fe20000400000 */
[----:B------:R-:W-:Y:S01]  /*3970*/  FADD R35, R35, R82 ;  /* 0x0000005223237221 */ /* 0x000fe20000000000 */
[----:B------:R-:W-:Y:S01]  /*3980*/  FADD R72, R85, R72 ;  /* 0x0000004855487221 */ /* 0x000fe20000000000 */
[----:B------:R-:W-:Y:S01]  /*3990*/  FADD R12, R12, R81 ;  /* 0x000000510c0c7221 */ /* 0x000fe20000000000 */
[----:B------:R-:W-:Y:S01]  /*39a0*/  FADD R29, R29, R32 ;  /* 0x000000201d1d7221 */ /* 0x000fe20000000000 */
[----:B------:R-:W3:Y:S01]  /*39b0*/  MUFU.EX2 R36, R36 ;  /* 0x0000002400247308 */ /* 0x000ee20000000800 */
[----:B--2---:R-:W-:Y:S01]  /*39c0*/  @!P3 FMUL R54, R54, R54 ;  /* 0x000000363636b220 */ /* 0x004fe20000400000 */
[----:B------:R-:W-:Y:S01]  /*39d0*/  @!P6 FMUL R39, R39, 0.5 ;  /* 0x3f0000002727e820 */ /* 0x000fe20000400000 */
[----:B------:R-:W-:Y:S01]  /*39e0*/  FADD R19, R19, R72 ;  /* 0x0000004813137221 */ /* 0x000fe20000000000 */
[----:B------:R-:W-:Y:S01]  /*39f0*/  PRMT R15, RZ, 0x654, R11 ;  /* 0x00000654ff0f7816 */ /* 0x000fe2000000000b */
[----:B------:R-:W-:-:S03]  /*3a00*/  FADD R63, R63, R54 ;  /* 0x000000363f3f7221 */ /* 0x000fc60000000000 */
[----:B------:R-:W2:Y:S01]  /*3a10*/  MUFU.EX2 R21, R38 ;  /* 0x0000002600157308 */ /* 0x000ea20000000800 */
[----:B-1----:R-:W-:Y:S01]  /*3a20*/  @!P4 FMUL R41, R41, R41 ;  /* 0x000000292929c220 */ /* 0x002fe20000400000 */
[----:B------:R-:W-:-:S03]  /*3a30*/  FADD R22, R22, R63 ;  /* 0x0000003f16167221 */ /* 0x000fc60000000000 */
[----:B------:R-:W-:Y:S01]  /*3a40*/  FADD R62, R62, R41 ;  /* 0x000000293e3e7221 */ /* 0x000fe20000000000 */
[----:B------:R-:W-:Y:S02]  /*3a50*/  FADD R22, R31, R22 ;  /* 0x000000161f167221 */ /* 0x000fe40000000000 */
[----:B------:R-:W1:Y:S01]  /*3a60*/  MUFU.EX2 R20, R39 ;  /* 0x0000002700147308 */ /* 0x000e620000000800 */
[----:B---3--:R-:W-:Y:S01]  /*3a70*/  @!P2 FMUL R36, R36, R36 ;  /* 0x000000242424a220 */ /* 0x008fe20000400000 */
[----:B------:R-:W-:Y:S01]  /*3a80*/  FADD R23, R23, R62 ;  /* 0x0000003e17177221 */ /* 0x000fe20000000000 */
[----:B------:R-:W-:Y:S01]  /*3a90*/  FADD R22, R29, R22 ;  /* 0x000000161d167221 */ /* 0x000fe20000000000 */
[----:B--2---:R-:W-:Y:S01]  /*3aa0*/  @!P5 FMUL R21, R21, R21 ;  /* 0x000000151515d220 */ /* 0x004fe20000400000 */
[----:B------:R-:W-:Y:S02]  /*3ab0*/  WARPGROUP.DEPBAR.LE gsb0, 0x0 ;  /* 0x00008000000079c5 */ /* 0x000fe40000010000 */
[----:B------:R-:W-:-:S02]  /*3ac0*/  F2FP.BF16.F32.PACK_AB R24, R65, R86 ;  /* 0x000000564118723e */ /* 0x000fc400000010ff */
[----:B------:R-:W-:Y:S01]  /*3ad0*/  F2FP.BF16.F32.PACK_AB R26, R69, R74 ;  /* 0x0000004a451a723e */ /* 0x000fe200000010ff */
[----:B-1----:R-:W-:Y:S01]  /*3ae0*/  @!P6 FMUL R20, R20, R20 ;  /* 0x000000141414e220 */ /* 0x002fe20000400000 */
[----:B------:R-:W-:Y:S01]  /*3af0*/  F2FP.BF16.F32.PACK_AB R25, R104, R71 ;  /* 0x000000476819723e */ /* 0x000fe200000010ff */
[----:B------:R-:W-:Y:S01]  /*3b00*/  FADD R69, R34, R69 ;  /* 0x0000004522457221 */ /* 0x000fe20000000000 */
[----:B------:R-:W-:Y:S01]  /*3b10*/  F2FP.BF16.F32.PACK_AB R27, R48, R47 ;  /* 0x0000002f301b723e */ /* 0x000fe200000010ff */
[----:B------:R-:W-:Y:S01]  /*3b20*/  FADD R104, R83, R104 ;  /* 0x0000006853687221 */ /* 0x000fe20000000000 */
[----:B------:R-:W-:Y:S01]  /*3b30*/  FADD R34, R79, R36 ;  /* 0x000000244f227221 */ /* 0x000fe20000000000 */
[----:B------:R-:W-:Y:S01]  /*3b40*/  FADD R75, R75, R20 ;  /* 0x000000144b4b7221 */ /* 0x000fe20000000000 */
[----:B------:R-:W-:Y:S01]  /*3b50*/  WARPGROUP.ARRIVE ;  /* 0x00000000000079c5 */ /* 0x000fe20000000000 */
[----:B------:R-:W-:Y:S01]  /*3b60*/  FADD R28, R28, R69 ;  /* 0x000000451c1c7221 */ /* 0x000fe20000000000 */
[----:B------:R-:W-:Y:S01]  /*3b70*/  FADD R45, R45, R34 ;  /* 0x000000222d2d7221 */ /* 0x000fe20000000000 */
[----:B------:R-:W-:Y:S01]  /*3b80*/  FADD R33, R33, R104 ;  /* 0x0000006821217221 */ /* 0x000fe20000000000 */
[----:B------:R-:W-:Y:S01]  /*3b90*/  FADD R75, R46, R75 ;  /* 0x0000004b2e4b7221 */ /* 0x000fe20000000000 */
[----:B------:R-:W-:Y:S01]  /*3ba0*/  FADD R28, R28, R23 ;  /* 0x000000171c1c7221 */ /* 0x000fe20000000000 */
[----:B------:R-:W-:Y:S01]  /*3bb0*/  HGMMA.64x32x16.F32.BF16 R88, R24, gdesc[UR4].tnspB, R88, gsb0 ;  /* 0x4060000418587df0 */ /* 0x000fe20008001858 */
[----:B------:R-:W-:Y:S01]  /*3bc0*/  UIADD3 UR6, UR14, 0x3c0, URZ ;  /* 0x000003c00e067890 */ /* 0x000fe2000fffe03f */
[----:B------:R-:W-:Y:S01]  /*3bd0*/  FADD R45, R80, R45 ;  /* 0x0000002d502d7221 */ /* 0x000fe20000000000 */
[----:B------:R-:W-:Y:S01]  /*3be0*/  UMOV UR7, 0x80000020 ;  /* 0x8000002000077882 */ /* 0x000fe20000000000 */
[----:B------:R-:W-:Y:S01]  /*3bf0*/  FADD R12, R12, R75 ;  /* 0x0000004b0c0c7221 */ /* 0x000fe20000000000 */
[----:B------:R-:W-:Y:S01]  /*3c00*/  FADD R19, R19, R28 ;  /* 0x0000001c13137221 */ /* 0x000fe20000000000 */
[----:B------:R-:W-:-:S02]  /*3c10*/  WARPGROUP.DEPBAR.LE gsb0, 0x0 ;  /* 0x00008000000079c5 */ /* 0x000fc40000010000 */
[----:B------:R-:W1:Y:S01]  /*3c20*/  MUFU.EX2 R25, R37 ;  /* 0x0000002500197308 */ /* 0x000e620000000800 */
[----:B------:R-:W-:Y:S02]  /*3c30*/  F2FP.BF16.F32.PACK_AB R24, R49, R64 ;  /* 0x000000403118723e */ /* 0x000fe400000010ff */
[----:B------:R-:W-:Y:S02]  /*3c40*/  F2FP.BF16.F32.PACK_AB R26, R41, R54 ;  /* 0x00000036291a723e */ /* 0x000fe400000010ff */
[----:B------:R-:W-:Y:S01]  /*3c50*/  F2FP.BF16.F32.PACK_AB R27, R20, R21 ;  /* 0x00000015141b723e */ /* 0x000fe200000010ff */
[----:B------:R-:W-:-:S04]  /*3c60*/  FADD R21, R70, R21 ;  /* 0x0000001546157221 */ /* 0x000fc80000000000 */
[----:B------:R-:W-:-:S04]  /*3c70*/  FADD R50, R50, R21 ;  /* 0x0000001532327221 */ /* 0x000fc80000000000 */
[----:B------:R-:W-:Y:S01]  /*3c80*/  FADD R50, R35, R50 ;  /* 0x0000003223327221 */ /* 0x000fe20000000000 */
[----:B-1----:R-:W-:Y:S01]  /*3c90*/  @!P1 FMUL R25, R25, R25 ;  /* 0x0000001919199220 */ /* 0x002fe20000400000 */
[----:B------:R-:W-:Y:S02]  /*3ca0*/  ISETP.GE.AND P1, PT, R13, 0x101, PT ;  /* 0x000001010d00780c */ /* 0x000fe40003f26270 */
[----:B------:R-:W-:Y:S01]  /*3cb0*/  FADD R45, R45, R50 ;  /* 0x000000322d2d7221 */ /* 0x000fe20000000000 */
[----:B------:R-:W-:Y:S01]  /*3cc0*/  FADD R13, R22, R19 ;  /* 0x00000013160d7221 */ /* 0x000fe20000000000 */
[----:B------:R-:W-:Y:S01]  /*3cd0*/  FADD R66, R66, R25 ;  /* 0x0000001942427221 */ /* 0x000fe20000000000 */
[----:B------:R-:W-:-:S03]  /*3ce0*/  F2FP.BF16.F32.PACK_AB R25, R25, R36 ;  /* 0x000000241919723e */ /* 0x000fc600000010ff */
[----:B------:R-:W-:Y:S01]  /*3cf0*/  FADD R66, R51, R66 ;  /* 0x0000004233427221 */ /* 0x000fe20000000000 */
[----:B------:R-:W-:-:S03]  /*3d00*/  WARPGROUP.ARRIVE ;  /* 0x00000000000079c5 */ /* 0x000fc60000000000 */
[----:B------:R-:W-:-:S03]  /*3d10*/  FADD R33, R33, R66 ;  /* 0x0000004221217221 */ /* 0x000fc60000000000 */
[----:B------:R-:W-:Y:S01]  /*3d20*/  HGMMA.64x32x16.F32.BF16 R88, R24, gdesc[UR4].tnspB, R88, gsb0 ;  /* 0x4060000418587df0 */ /* 0x000fe20008001858 */
[----:B------:R-:W-:-:S04]  /*3d30*/  FADD R12, R33, R12 ;  /* 0x0000000c210c7221 */ /* 0x000fc80000000000 */
[----:B------:R-:W-:Y:S01]  /*3d40*/  FADD R12, R45, R12 ;  /* 0x0000000c2d0c7221 */ /* 0x000fe20000000000 */
[----:B------:R-:W-:Y:S02]  /*3d50*/  WARPGROUP.DEPBAR.LE gsb0, 0x0 ;  /* 0x00008000000079c5 */ /* 0x000fe40000010000 */
[----:B------:R1:W-:Y:S02]  /*3d60*/  SYNCS.ARRIVE.TRANS64.RED.A1T0 RZ, [R15+URZ], RZ ;  /* 0x000000ff0fff79a7 */ /* 0x0003e4000810043f */
[----:B-1----:R-:W-:Y:S01]  /*3d70*/  MOV R15, 0x2 ;  /* 0x00000002000f7802 */ /* 0x002fe20000000f00 */
[----:B------:R-:W-:Y:S06]  /*3d80*/  @!P1 BRA `(.L_x_24) ;  /* 0x0000002800f09947 */ /* 0x000fec0003800000 */
[----:B------:R-:W-:Y:S01]  /*3d90*/  IMAD.MOV.U32 R19, RZ, RZ, R17 ;  /* 0x000000ffff137224 */ /* 0x000fe200078e0011 */
[----:B------:R-:W-:Y:S01]  /*3da0*/  MOV R15, 0x2 ;  /* 0x00000002000f7802 */ /* 0x000fe20000000f00 */
[----:B------:R-:W-:Y:S01]  /*3db0*/  IMAD.MOV.U32 R21, RZ, RZ, R14 ;  /* 0x000000ffff157224 */ /* 0x000fe200078e000e */
[----:B------:R-:W-:Y:S01]  /*3dc0*/  ULDC.64 UR22, c[0x0][0x198] ;  /* 0x0000660000167ab9 */ /* 0x000fe20000000a00 */
[----:B------:R-:W-:Y:S01]  /*3dd0*/  IMAD.MOV.U32 R6, RZ, RZ, 0x1 ;  /* 0x00000001ff067424 */ /* 0x000fe200078e00ff */
[----:B------:R-:W-:Y:S01]  /*3de0*/  ULDC UR24, c[0x0][0x604] ;  /* 0x0001810000187ab9 */ /* 0x000fe20000000800 */
[----:B------:R-:W-:-:S07]  /*3df0*/  IMAD.MOV.U32 R3, RZ, RZ, RZ ;  /* 0x000000ffff037224 */ /* 0x000fce00078e00ff */
.L_x_36:
[----:B------:R-:W-:Y:S01]  /*3e00*/  LEA R17, R15, R2, 0x3 ;  /* 0x000000020f117211 */ /* 0x000fe200078e18ff */
[----:B------:R-:W-:Y:S05]  /*3e10*/  YIELD ;  /* 0x0000000000007946 */ /* 0x000fea0003800000 */
[----:B------:R-:W-:Y:S02]  /*3e20*/  SHF.L.U32 R14, R3, 0x1f, RZ ;  /* 0x0000001f030e7819 */ /* 0x000fe400000006ff */
[C---:B------:R-:W-:Y:S01]  /*3e30*/  ISETP.GT.AND P1, PT, R18.reuse, 0x2, PT ;  /* 0x000000021200780c */ /* 0x040fe20003f24270 */
[----:B------:R-:W-:Y:S01]  /*3e40*/  VIADD R18, R18, 0xffffffff ;  /* 0xffffffff12127836 */ /* 0x000fe20000000000 */
[----:B------:R-:W1:Y:S02]  /*3e50*/  SYNCS.PHASECHK.TRANS64.TRYWAIT P2, [R17+URZ+0x9000], R14 ;  /* 0x0090000e110075a7 */ /* 0x000e64000804017f */
[----:B-1----:R-:W-:Y:S09]  /*3e60*/  @!P2 BRA `(.L_x_25) ;  /* 0x000000700034a947 */ /* 0x002ff20003800000 */
.L_x_78:
[----:B------:R-:W-:Y:S05]  /*3e70*/  WARPSYNC.ALL ;  /* 0x0000000000007948 */ /* 0x000fea0003800000 */
[----:B------:R-:W-:Y:S01]  /*3e80*/  R2UR UR6, R15 ;  /* 0x000000000f0672ca */ /* 0x000fe200000e0000 */
[----:B------:R-:W-:Y:S01]  /*3e90*/  WARPGROUP.ARRIVE ;  /* 0x00000000000079c5 */ /* 0x000fe20000000000 */
[----:B------:R-:W-:Y:S01]  /*3ea0*/  UMOV UR7, 0x80000020 ;  /* 0x8000002000077882 */ /* 0x000fe20000000000 */
[----:B------:R-:W-:Y:S01]  /*3eb0*/  UMOV UR19, 0x80000020 ;  /* 0x8000002000137882 */ /* 0x000fe20000000000 */
[----:B------:R-:W-:-:S09]  /*3ec0*/  ISETP.NE.AND P2, PT, R9, RZ, PT ;  /* 0x000000ff0900720c */ /* 0x000fd20003f45270 */
[----:B------:R-:W-:-:S04]  /*3ed0*/  ULEA UR6, UR6, UR20, 0x9 ;  /* 0x0000001406067291 */ /* 0x000fc8000f8e483f */
[----:B------:R-:W-:-:S05]  /*3ee0*/  UIADD3 UR18, UR6, 0x2, URZ ;  /* 0x0000000206127890 */ /* 0x000fca000fffe03f */
[----:B------:R-:W-:Y:S03]  /*3ef0*/  HGMMA.64x128x16.F32.BF16 R24, gdesc[UR4], RZ, !UPT, gsb0 ;  /* 0x01e00000041879f0 */ /* 0x000fe6000c0018ff */
[----:B------:R-:W-:Y:S02]  /*3f00*/  WARPGROUP.DEPBAR.LE gsb0, 0x0 ;  /* 0x00008000000079c5 */ /* 0x000fe40000010000 */
[----:B------:R-:W-:-:S07]  /*3f10*/  WARPGROUP.ARRIVE ;  /* 0x00000000000079c5 */ /* 0x000fce0000000000 */
[----:B------:R-:W-:Y:S03]  /*3f20*/  HGMMA.64x128x16.F32.BF16 R24, gdesc[UR16], R24, gsb0 ;  /* 0x01e00000101879f0 */ /* 0x000fe60008001818 */
[----:B------:R-:W-:Y:S02]  /*3f30*/  WARPGROUP.DEPBAR.LE gsb0, 0x0 ;  /* 0x00008000000079c5 */ /* 0x000fe40000010000 */
[----:B------:R-:W-:Y:S05]  /*3f40*/  @P2 BRA `(.L_x_26) ;  /* 0x0000000000842947 */ /* 0x000fea0003800000 */
[----:B------:R-:W-:-:S13]  /*3f50*/  ISETP.LT.OR P3, PT, R7, 0x1, !P0 ;  /* 0x000000010700780c */ /* 0x000fda0004761670 */
[----:B------:R-:W-:Y:S05]  /*3f60*/  @P3 BRA `(.L_x_27) ;  /* 0x0000000000783947 */ /* 0x000fea0003800000 */
[----:B-1----:R-:W-:Y:S01]  /*3f70*/  IMAD R14, R5, 0x8, R2 ;  /* 0x00000008050e7824 */ /* 0x002fe200078e0202 */
[----:B------:R-:W-:Y:S02]  /*3f80*/  SHF.L.U32 R17, R4, 0x1f, RZ ;  /* 0x0000001f04117819 */ /* 0x000fe400000006ff */
[----:B------:R-:W-:Y:S02]  /*3f90*/  ISETP.NE.AND P4, PT, R0, RZ, PT ;  /* 0x000000ff0000720c */ /* 0x000fe40003f85270 */
[----:B------:R-:W1:Y:S02]  /*3fa0*/  SYNCS.PHASECHK.TRANS64.TRYWAIT P3, [R14+URZ+0x9020], R17 ;  /* 0x009020110e0075a7 */ /* 0x000e64000806017f */
[----:B-1----:R-:W-:Y:S09]  /*3fb0*/  @!P3 BRA `(.L_x_28) ;  /* 0x0000006c00f4b947 */ /* 0x002ff20003800000 */
.L_x_79:
[----:B------:R-:W-:Y:S05]  /*3fc0*/  @P4 BRA `(.L_x_29) ;  /* 0x0000000000144947 */ /* 0x000fea0003800000 */
[----:B------:R-:W-:Y:S02]  /*3fd0*/  LOP3.LUT P3, RZ, R16, 0x1f, RZ, 0xc0, !PT ;  /* 0x0000001f10ff7812 */ /* 0x000fe4000786c0ff */
[----:B-1----:R-:W-:-:S04]  /*3fe0*/  MOV R17, 0x2000 ;  /* 0x0000200000117802 */ /* 0x002fc80000000f00 */
[----:B------:R2:W-:Y:S07]  /*3ff0*/  SYNCS.ARRIVE.TRANS64 RZ, [R14+URZ+0x9000], R17 ;  /* 0x009000110eff79a7 */ /* 0x0005ee000800003f */
[----:B------:R-:W-:Y:S05]  /*4000*/  @!P3 BRA `(.L_x_29) ;  /* 0x000000000004b947 */ /* 0x000fea0003800000 */
[----:B------:R-:W-:Y:S01]  /*4010*/  BPT.TRAP 0x1 ;  /* 0x000000040000795c */ /* 0x000fe20000300000 */
.L_x_29:
[----:B-12---:R-:W-:Y:S01]  /*4020*/  IMAD R17, R5, 0x2000, R2 ;  /* 0x0000200005117824 */ /* 0x006fe200078e0202 */
[----:B------:R-:W-:Y:S01]  /*4030*/  R2UR UR35, R8 ;  /* 0x00000000082372ca */ /* 0x000fe200000e0000 */
[----:B------:R-:W-:Y:S01]  /*4040*/  UIADD3 UR6, UP0, UR22, 0x1f0, URZ ;  /* 0x000001f016067890 */ /* 0x000fe2000ff1e03f */
[----:B------:R-:W-:Y:S01]  /*4050*/  R2UR UR33, R14 ;  /* 0x000000000e2172ca */ /* 0x000fe200000e0000 */
[----:B------:R-:W-:Y:S01]  /*4060*/  UMOV UR8, 0x0 ;  /* 0x0000000000087882 */ /* 0x000fe20000000000 */
[----:B------:R-:W-:Y:S01]  /*4070*/  R2UR UR32, R17 ;  /* 0x00000000112072ca */ /* 0x000fe200000e0000 */
[----:B------:R-:W-:Y:S01]  /*4080*/  UIADD3.X UR7, URZ, UR23, URZ, UP0, !UPT ;  /* 0x000000173f077290 */ /* 0x000fe200087fe43f */
[----:B------:R-:W-:Y:S01]  /*4090*/  VIADD R5, R5, 0x1 ;  /* 0x0000000105057836 */ /* 0x000fe20000000000 */
[----:B------:R-:W-:Y:S01]  /*40a0*/  UMOV UR9, 0x10000000 ;  /* 0x1000000000097882 */ /* 0x000fe20000000000 */
[----:B------:R-:W-:-:S03]  /*40b0*/  UMOV UR34, URZ ;  /* 0x0000003f00227c82 */ /* 0x000fc60008000000 */
[C---:B------:R-:W-:Y:S02]  /*40c0*/  ISETP.NE.AND P3, PT, R5.reuse, 0x4, PT ;  /* 0x000000040500780c */ /* 0x040fe40003f65270 */
[----:B------:R-:W-:Y:S02]  /*40d0*/  USHF.L.U32 UR35, UR35, 0x7, URZ ;  /* 0x0000000723237899 */ /* 0x000fe4000800063f */
[----:B------:R-:W-:Y:S01]  /*40e0*/  UIADD3 UR33, UR33, 0x9000, URZ ;  /* 0x0000900021217890 */ /* 0x000fe2000fffe03f */
[----:B------:R-:W-:Y:S01]  /*40f0*/  SEL R17, RZ, 0x1, P3 ;  /* 0x00000001ff117807 */ /* 0x000fe20001800000 */
[----:B------:R-:W-:Y:S01]  /*4100*/  UIADD3 UR32, UR32, 0x1000, URZ ;  /* 0x0000100020207890 */ /* 0x000fe2000fffe03f */
[----:B------:R-:W-:Y:S02]  /*4110*/  SEL R5, R5, RZ, P3 ;  /* 0x000000ff05057207 */ /* 0x000fe40001800000 */
[----:B------:R-:W-:-:S06]  /*4120*/  LOP3.LUT R4, R4, R17, RZ, 0x3c, !PT ;  /* 0x0000001104047212 */ /* 0x000fcc00078e3cff */
[----:B------:R2:W-:Y:S02]  /*4130*/  UTMALDG.4D [UR32], [UR6], desc[UR8] ;  /* 0x00000820060075b4 */ /* 0x0005e40008019000 */
[----:B--2---:R-:W-:Y:S01]  /*4140*/  NOP ;  /* 0x0000000000007918 */ /* 0x004fe20000000000 */
.L_x_27:
[----:B------:R-:W-:-:S07]  /*4150*/  IADD3 R7, R7, -0x1, RZ ;  /* 0xffffffff07077810 */ /* 0x000fce0007ffe0ff */
.L_x_26:
[----:B------:R-:W-:Y:S01]  /*4160*/  VIADD R15, R15, 0x1 ;  /* 0x000000010f0f7836 */ /* 0x000fe20000000000 */
[----:B------:R-:W-:Y:S05]  /*4170*/  WARPSYNC.ALL ;  /* 0x0000000000007948 */ /* 0x000fea0003800000 */
[----:B------:R-:W-:-:S04]  /*4180*/  ISETP.NE.AND P3, PT, R15, 0x4, PT ;  /* 0x000000040f00780c */ /* 0x000fc80003f65270 */
[----:B-1----:R-:W-:Y:S02]  /*4190*/  SEL R14, RZ, 0x1, P3 ;  /* 0x00000001ff0e7807 */ /* 0x002fe40001800000 */
[----:B------:R-:W-:Y:S02]  /*41a0*/  SEL R15, R15, RZ, P3 ;  /* 0x000000ff0f0f7207 */ /* 0x000fe40001800000 */
[----:B------:R-:W-:Y:S02]  /*41b0*/  LOP3.LUT R3, R3, R14, RZ, 0x3c, !PT ;  /* 0x0000000e03037212 */ /* 0x000fe400078e3cff */
[----:B------:R-:W-:Y:S02]  /*41c0*/  FMNMX R14, R24, R19, !PT ;  /* 0x00000013180e7209 */ /* 0x000fe40007800000 */
[----:B------:R-:W-:Y:S02]  /*41d0*/  FMNMX R20, R26, R21, !PT ;  /* 0x000000151a147209 */ /* 0x000fe40007800000 */
[----:B------:R-:W-:-:S02]  /*41e0*/  FMNMX R17, R25, R14, !PT ;  /* 0x0000000e19117209 */ /* 0x000fc40007800000 */
[----:B------:R-:W-:Y:S02]  /*41f0*/  FMNMX R23, R27, R20, !PT ;  /* 0x000000141b177209 */ /* 0x000fe40007800000 */
[----:B------:R-:W-:Y:S02]  /*4200*/  FMNMX R14, R28, R17, !PT ;  /* 0x000000111c0e7209 */ /* 0x000fe40007800000 */
[----:B------:R-:W-:Y:S02]  /*4210*/  FMNMX R20, R30, R23, !PT ;  /* 0x000000171e147209 */ /* 0x000fe40007800000 */
        /* <DEDUP_REMOVED lines=53> */
[----:B------:R-:W-:Y:S02]  /*4570*/  LEA R108, R15, R2, 0x3 ;  /* 0x000000020f6c7211 */ /* 0x000fe400078e18ff */
[----:B------:R-:W-:Y:S02]  /*4580*/  FMNMX R14, R84, R17, !PT ;  /* 0x00000011540e7209 */ /* 0x000fe40007800000 */
[----:B------:R-:W-:Y:S02]  /*4590*/  FMNMX R17, R83, R20, !PT ;  /* 0x0000001453117209 */ /* 0x000fe40007800000 */
[----:B------:R-:W-:-:S02]  /*45a0*/  FMNMX R20, R85, R14, !PT ;  /* 0x0000000e55147209 */ /* 0x000fc40007800000 */
[----:B------:R-:W-:-:S03]  /*45b0*/  FMNMX R14, R86, R17, !PT ;  /* 0x00000011560e7209 */ /* 0x000fc60007800000 */
[----:B------:R-:W1:Y:S01]  /*45c0*/  SHFL.BFLY PT, R17, R20, 0x1, 0x1f ;  /* 0x0c201f0014117f89 */ /* 0x000e6200000e0000 */
[----:B------:R-:W-:-:S05]  /*45d0*/  FMNMX R22, R87, R14, !PT ;  /* 0x0000000e57167209 */ /* 0x000fca0007800000 */
[----:B------:R-:W2:Y:S01]  /*45e0*/  SHFL.BFLY PT, R105, R22, 0x1, 0x1f ;  /* 0x0c201f0016697f89 */ /* 0x000ea200000e0000 */
[----:B-1----:R-:W-:Y:S01]  /*45f0*/  FMNMX R23, R20, R17, !PT ;  /* 0x0000001114177209 */ /* 0x002fe20007800000 */
[----:B------:R-:W-:-:S04]  /*4600*/  IMAD R20, R6, 0x8, R11 ;  /* 0x0000000806147824 */ /* 0x000fc800078e020b */
[----:B------:R-:W1:Y:S01]  /*4610*/  SHFL.BFLY PT, R14, R23, 0x2, 0x1f ;  /* 0x0c401f00170e7f89 */ /* 0x000e6200000e0000 */
[----:B--2---:R-:W-:Y:S02]  /*4620*/  FMNMX R105, R22, R105, !PT ;  /* 0x0000006916697209 */ /* 0x004fe40007800000 */
[----:B------:R-:W-:-:S03]  /*4630*/  PRMT R20, RZ, 0x654, R20 ;  /* 0x00000654ff147816 */ /* 0x000fc60000000014 */
[----:B------:R-:W2:Y:S01]  /*4640*/  SHFL.BFLY PT, R104, R105, 0x2, 0x1f ;  /* 0x0c401f0069687f89 */ /* 0x000ea200000e0000 */
[----:B------:R3:W-:Y:S01]  /*4650*/  SYNCS.ARRIVE.TRANS64.RED.A1T0 RZ, [R20+URZ], RZ ;  /* 0x000000ff14ff79a7 */ /* 0x0007e2000810043f */
[----:B-1----:R-:W-:Y:S02]  /*4660*/  FMNMX R17, R23, R14, !PT ;  /* 0x0000000e17117209 */ /* 0x002fe40007800000 */
[----:B------:R-:W-:Y:S02]  /*4670*/  SHF.L.U32 R23, R3, 0x1f, RZ ;  /* 0x0000001f03177819 */ /* 0x000fe400000006ff */
[----:B------:R-:W-:Y:S02]  /*4680*/  FSETP.NEU.AND P3, PT, R17, -INF , PT ;  /* 0xff8000001100780b */ /* 0x000fe40003f6d000 */
[----:B--2---:R-:W-:Y:S01]  /*4690*/  FMNMX R14, R105, R104, !PT ;  /* 0x00000068690e7209 */ /* 0x004fe20007800000 */
[----:B------:R-:W1:Y:S01]  /*46a0*/  SYNCS.PHASECHK.TRANS64.TRYWAIT P5, [R108+URZ+0x9000], R23 ;  /* 0x009000176c0075a7 */ /* 0x000e6200080a017f */
[----:B------:R-:W-:-:S02]  /*46b0*/  FSEL R104, R17, RZ, P3 ;  /* 0x000000ff11687208 */ /* 0x000fc40001800000 */
[----:B------:R-:W-:-:S03]  /*46c0*/  FSETP.NEU.AND P3, PT, R14, -INF , PT ;  /* 0xff8000000e00780b */ /* 0x000fc60003f6d000 */
[----:B------:R-:W-:Y:S01]  /*46d0*/  FADD R19, -R104, R19 ;  /* 0x0000001368137221 */ /* 0x000fe20000000100 */
[----:B------:R-:W-:-:S03]  /*46e0*/  FSEL R106, R14, RZ, P3 ;  /* 0x000000ff0e6a7208 */ /* 0x000fc60001800000 */
[----:B------:R-:W-:Y:S02]  /*46f0*/  FMUL R22, R19, UR24 ;  /* 0x0000001813167c20 */ /* 0x000fe40008400000 */
[----:B------:R-:W-:-:S03]  /*4700*/  FADD R19, -R106, R21 ;  /* 0x000000156a137221 */ /* 0x000fc60000000100 */
[----:B------:R-:W-:Y:S01]  /*4710*/  FSETP.GEU.AND P3, PT, R22, -126, PT ;  /* 0xc2fc00001600780b */ /* 0x000fe20003f6e000 */
[----:B------:R-:W-:Y:S01]  /*4720*/  FMUL R21, R19, UR24 ;  /* 0x0000001813157c20 */ /* 0x000fe20008400000 */
[----:B------:R-:W-:-:S04]  /*4730*/  FMUL R19, R106, UR24 ;  /* 0x000000186a137c20 */ /* 0x000fc80008400000 */
[----:B------:R-:W-:Y:S01]  /*4740*/  FSETP.GEU.AND P4, PT, R21, -126, PT ;  /* 0xc2fc00001500780b */ /* 0x000fe20003f8e000 */
[--C-:B------:R-:W-:Y:S01]  /*4750*/  FFMA R26, R26, UR24, -R19.reuse ;  /* 0x000000181a1a7c23 */ /* 0x100fe20008000813 */
[----:B------:R-:W-:-:S04]  /*4760*/  FFMA R27, R27, UR24, -R19 ;  /* 0x000000181b1b7c23 */ /* 0x000fc80008000813 */
[----:B------:R-:W-:Y:S01]  /*4770*/  FSETP.GEU.AND P6, PT, R26, -126, PT ;  /* 0xc2fc00001a00780b */ /* 0x000fe20003fce000 */
[----:B------:R-:W-:-:S06]  /*4780*/  @!P3 FMUL R22, R22, 0.5 ;  /* 0x3f0000001616b820 */ /* 0x000fcc0000400000 */
[----:B------:R-:W-:Y:S01]  /*4790*/  @!P4 FMUL R21, R21, 0.5 ;  /* 0x3f0000001515c820 */ /* 0x000fe20000400000 */
[----:B------:R-:W2:Y:S08]  /*47a0*/  MUFU.EX2 R22, R22 ;  /* 0x0000001600167308 */ /* 0x000eb00000000800 */
[----:B------:R-:W4:Y:S01]  /*47b0*/  MUFU.EX2 R21, R21 ;  /* 0x0000001500157308 */ /* 0x000f220000000800 */
[----:B-1-3--:R-:W-:Y:S05]  /*47c0*/  @!P5 BRA `(.L_x_30) ;  /* 0x000000680004d947 */ /* 0x00afea0003800000 */
.L_x_80:
[--C-:B------:R-:W-:Y:S01]  /*47d0*/  FFMA R106, R30, UR24, -R19.reuse ;  /* 0x000000181e6a7c23 */ /* 0x100fe20008000813 */
[----:B--2---:R-:W-:Y:S01]  /*47e0*/  @!P3 FMUL R22, R22, R22 ;  /* 0x000000161616b220 */ /* 0x004fe20000400000 */
[--C-:B------:R-:W-:Y:S01]  /*47f0*/  FFMA R107, R31, UR24, -R19.reuse ;  /* 0x000000181f6b7c23 */ /* 0x100fe20008000813 */
[----:B------:R-:W-:Y:S01]  /*4800*/  @!P6 FMUL R26, R26, 0.5 ;  /* 0x3f0000001a1ae820 */ /* 0x000fe20000400000 */
[----:B------:R-:W-:Y:S01]  /*4810*/  FMUL R20, R104, UR24 ;  /* 0x0000001868147c20 */ /* 0x000fe20008400000 */
[----:B------:R-:W-:Y:S01]  /*4820*/  FSETP.GEU.AND P3, PT, R106, -126, PT ;  /* 0xc2fc00006a00780b */ /* 0x000fe20003f6e000 */
[----:B----4-:R-:W-:Y:S01]  /*4830*/  @!P4 FMUL R21, R21, R21 ;  /* 0x000000151515c220 */ /* 0x010fe20000400000 */
[----:B------:R2:W3:Y:S01]  /*4840*/  MUFU.EX2 R30, R26 ;  /* 0x0000001a001e7308 */ /* 0x0004e20000000800 */
[----:B------:R-:W-:Y:S01]  /*4850*/  FSETP.GEU.AND P5, PT, R27, -126, PT ;  /* 0xc2fc00001b00780b */ /* 0x000fe20003fae000 */
[--C-:B------:R-:W-:Y:S01]  /*4860*/  FFMA R24, R24, UR24, -R20.reuse ;  /* 0x0000001818187c23 */ /* 0x100fe20008000814 */
[----:B------:R-:W-:Y:S01]  /*4870*/  FSETP.GEU.AND P4, PT, R107, -126, PT ;  /* 0xc2fc00006b00780b */ /* 0x000fe20003f8e000 */
[--C-:B------:R-:W-:Y:S01]  /*4880*/  FFMA R25, R25, UR24, -R20.reuse ;  /* 0x0000001819197c23 */ /* 0x100fe20008000814 */
[--C-:B------:R-:W-:Y:S01]  /*4890*/  FFMA R38, R38, UR24, -R19.reuse ;  /* 0x0000001826267c23 */ /* 0x100fe20008000813 */
[--C-:B------:R-:W-:Y:S01]  /*48a0*/  FFMA R29, R29, UR24, -R20.reuse ;  /* 0x000000181d1d7c23 */ /* 0x100fe20008000814 */
[--C-:B------:R-:W-:Y:S01]  /*48b0*/  FFMA R39, R39, UR24, -R19.reuse ;  /* 0x0000001827277c23 */ /* 0x100fe20008000813 */
[--C-:B-1----:R-:W-:Y:S01]  /*48c0*/  FFMA R108, R46, UR24, -R19.reuse ;  /* 0x000000182e6c7c23 */ /* 0x102fe20008000813 */
[--C-:B--2---:R-:W-:Y:S01]  /*48d0*/  FFMA R26, R28, UR24, -R20.reuse ;  /* 0x000000181c1a7c23 */ /* 0x104fe20008000814 */
[--C-:B------:R-:W-:Y:S01]  /*48e0*/  FFMA R109, R47, UR24, -R19.reuse ;  /* 0x000000182f6d7c23 */ /* 0x100fe20008000813 */
[----:B------:R-:W-:Y:S01]  /*48f0*/  @!P3 FMUL R106, R106, 0.5 ;  /* 0x3f0000006a6ab820 */ /* 0x000fe20000400000 */
[----:B------:R-:W-:Y:S01]  /*4900*/  R2UR UR6, R15 ;  /* 0x000000000f0672ca */ /* 0x000fe200000e0000 */
[----:B------:R-:W-:Y:S01]  /*4910*/  FMUL R88, R88, R22 ;  /* 0x0000001658587220 */ /* 0x000fe20000400000 */
[----:B------:R-:W-:Y:S01]  /*4920*/  @!P5 FMUL R27, R27, 0.5 ;  /* 0x3f0000001b1bd820 */ /* 0x000fe20000400000 */
[----:B------:R-:W1:Y:S01]  /*4930*/  MUFU.EX2 R31, R106 ;  /* 0x0000006a001f7308 */ /* 0x000e620000000800 */
[----:B------:R-:W-:Y:S01]  /*4940*/  @!P4 FMUL R107, R107, 0.5 ;  /* 0x3f0000006b6bc820 */ /* 0x000fe20000400000 */
[----:B---3--:R-:W-:Y:S01]  /*4950*/  @!P6 FMUL R30, R30, R30 ;  /* 0x0000001e1e1ee220 */ /* 0x008fe20000400000 */
[----:B------:R-:W-:Y:S01]  /*4960*/  FSETP.GEU.AND P6, PT, R24, -126, PT ;  /* 0xc2fc00001800780b */ /* 0x000fe20003fce000 */
[-C--:B------:R-:W-:Y:S01]  /*4970*/  FMUL R89, R89, R22.reuse ;  /* 0x0000001659597220 */ /* 0x080fe20000400000 */
[-C--:B------:R-:W-:Y:S01]  /*4980*/  FMUL R92, R92, R22.reuse ;  /* 0x000000165c5c7220 */ /* 0x080fe20000400000 */
[-C--:B------:R-:W-:Y:S01]  /*4990*/  FMUL R93, R93, R22.reuse ;  /* 0x000000165d5d7220 */ /* 0x080fe20000400000 */
[-C--:B------:R-:W-:Y:S01]  /*49a0*/  FMUL R96, R96, R22.reuse ;  /* 0x0000001660607220 */ /* 0x080fe20000400000 */
[----:B------:R2:W3:Y:S01]  /*49b0*/  MUFU.EX2 R23, R27 ;  /* 0x0000001b00177308 */ /* 0x0004e20000000800 */
[-C--:B------:R-:W-:Y:S01]  /*49c0*/  FMUL R97, R97, R22.reuse ;  /* 0x0000001661617220 */ /* 0x080fe20000400000 */
[-C--:B------:R-:W-:Y:S01]  /*49d0*/  FMUL R100, R100, R22.reuse ;  /* 0x0000001664647220 */ /* 0x080fe20000400000 */
[----:B------:R-:W-:Y:S01]  /*49e0*/  FMUL R101, R101, R22 ;  /* 0x0000001665657220 */ /* 0x000fe20000400000 */
[-C--:B------:R-:W-:Y:S01]  /*49f0*/  FMUL R90, R90, R21.reuse ;  /* 0x000000155a5a7220 */ /* 0x080fe20000400000 */
[-C--:B------:R-:W-:Y:S01]  /*4a00*/  FMUL R91, R91, R21.reuse ;  /* 0x000000155b5b7220 */ /* 0x080fe20000400000 */
[-C--:B------:R-:W-:Y:S01]  /*4a10*/  FMUL R94, R94, R21.reuse ;  /* 0x000000155e5e7220 */ /* 0x080fe20000400000 */
[----:B------:R-:W-:Y:S01]  /*4a20*/  FMUL R95, R95, R21 ;  /* 0x000000155f5f7220 */ /* 0x000fe20000400000 */
[----:B------:R-:W-:Y:S01]  /*4a30*/  @!P6 FMUL R24, R24, 0.5 ;  /* 0x3f0000001818e820 */ /* 0x000fe20000400000 */
[----:B-1----:R-:W-:Y:S01]  /*4a40*/  @!P3 FMUL R31, R31, R31 ;  /* 0x0000001f1f1fb220 */ /* 0x002fe20000400000 */
[----:B------:R-:W-:Y:S01]  /*4a50*/  FSETP.GEU.AND P3, PT, R26, -126, PT ;  /* 0xc2fc00001a00780b */ /* 0x000fe20003f6e000 */
[--C-:B--2---:R-:W-:Y:S01]  /*4a60*/  FFMA R27, R34, UR24, -R19.reuse ;  /* 0x00000018221b7c23 */ /* 0x104fe20008000813 */
[----:B------:R1:W2:Y:S01]  /*4a70*/  MUFU.EX2 R105, R24 ;  /* 0x0000001800697308 */ /* 0x0002a20000000800 */
[-C--:B------:R-:W-:Y:S01]  /*4a80*/  FMUL R98, R98, R21.reuse ;  /* 0x0000001562627220 */ /* 0x080fe20000400000 */
[-C--:B------:R-:W-:Y:S01]  /*4a90*/  FMUL R99, R99, R21.reuse ;  /* 0x0000001563637220 */ /* 0x080fe20000400000 */
[-C--:B------:R-:W-:Y:S01]  /*4aa0*/  FMUL R102, R102, R21.reuse ;  /* 0x0000001566667220 */ /* 0x080fe20000400000 */
[----:B------:R-:W-:Y:S01]  /*4ab0*/  FMUL R103, R103, R21 ;  /* 0x0000001567677220 */ /* 0x000fe20000400000 */
[----:B---3--:R-:W-:Y:S01]  /*4ac0*/  @!P5 FMUL R23, R23, R23 ;  /* 0x000000171717d220 */ /* 0x008fe20000400000 */
[----:B------:R-:W-:Y:S01]  /*4ad0*/  FSETP.GEU.AND P5, PT, R25, -126, PT ;  /* 0xc2fc00001900780b */ /* 0x000fe20003fae000 */
[----:B------:R-:W-:Y:S01]  /*4ae0*/  ULEA UR6, UR6, UR14, 0x9 ;  /* 0x0000000e06067291 */ /* 0x000fe2000f8e483f */
[----:B------:R3:W4:Y:S01]  /*4af0*/  MUFU.EX2 R104, R107 ;  /* 0x0000006b00687308 */ /* 0x0007220000000800 */
[--C-:B-1----:R-:W-:Y:S01]  /*4b00*/  FFMA R24, R32, UR24, -R20.reuse ;  /* 0x0000001820187c23 */ /* 0x102fe20008000814 */
[----:B------:R-:W-:Y:S01]  /*4b10*/  UMOV UR7, 0x80000020 ;  /* 0x8000002000077882 */ /* 0x000fe20000000000 */
[----:B------:R-:W-:Y:S01]  /*4b20*/  @!P3 FMUL R26, R26, 0.5 ;  /* 0x3f0000001a1ab820 */ /* 0x000fe20000400000 */
[--C-:B------:R-:W-:Y:S01]  /*4b30*/  FFMA R51, R51, UR24, -R19.reuse ;  /* 0x0000001833337c23 */ /* 0x100fe20008000813 */
[----:B------:R-:W-:Y:S01]  /*4b40*/  UIADD3 UR8, UR6, 0x40, URZ ;  /* 0x0000004006087890 */ /* 0x000fe2000fffe03f */
[--C-:B------:R-:W-:Y:S01]  /*4b50*/  FFMA R62, R62, UR24, -R19.reuse ;  /* 0x000000183e3e7c23 */ /* 0x100fe20008000813 */
[----:B------:R-:W-:Y:S01]  /*4b60*/  UMOV UR11, 0x80000020 ;  /* 0x80000020000b7882 */ /* 0x000fe20000000000 */
[----:B------:R1:W5:Y:S01]  /*4b70*/  MUFU.EX2 R34, R26 ;  /* 0x0000001a00227308 */ /* 0x0003620000000800 */
[----:B--2---:R-:W-:Y:S01]  /*4b80*/  @!P6 FMUL R105, R105, R105 ;  /* 0x000000696969e220 */ /* 0x004fe20000400000 */
[----:B------:R-:W-:Y:S01]  /*4b90*/  FSETP.GEU.AND P6, PT, R27, -126, PT ;  /* 0xc2fc00001b00780b */ /* 0x000fe20003fce000 */
[----:B------:R-:W-:Y:S01]  /*4ba0*/  @!P5 FMUL R25, R25, 0.5 ;  /* 0x3f0000001919d820 */ /* 0x000fe20000400000 */
[--C-:B---3--:R-:W-:Y:S01]  /*4bb0*/  FFMA R107, R35, UR24, -R19.reuse ;  /* 0x00000018236b7c23 */ /* 0x108fe20008000813 */
[----:B------:R-:W-:Y:S01]  /*4bc0*/  UMOV UR10, UR8 ;  /* 0x00000008000a7c82 */ /* 0x000fe20008000000 */
[----:B------:R-:W-:Y:S01]  /*4bd0*/  UIADD3 UR8, UR6, 0x80, URZ ;  /* 0x0000008006087890 */ /* 0x000fe2000fffe03f */
[--C-:B------:R-:W-:Y:S01]  /*4be0*/  FFMA R66, R66, UR24, -R19.reuse ;  /* 0x0000001842427c23 */ /* 0x100fe20008000813 */
[----:B------:R2:W3:Y:S01]  /*4bf0*/  MUFU.EX2 R106, R25 ;  /* 0x00000019006a7308 */ /* 0x0004e20000000800 */
[----:B----4-:R-:W-:Y:S01]  /*4c00*/  @!P4 FMUL R104, R104, R104 ;  /* 0x000000686868c220 */ /* 0x010fe20000400000 */
[----:B------:R-:W-:Y:S01]  /*4c10*/  FSETP.GEU.AND P4, PT, R29, -126, PT ;  /* 0xc2fc00001d00780b */ /* 0x000fe20003f8e000 */
[--C-:B-1----:R-:W-:Y:S01]  /*4c20*/  FFMA R26, R36, UR24, -R20.reuse ;  /* 0x00000018241a7c23 */ /* 0x102fe20008000814 */
[--C-:B------:R-:W-:Y:S01]  /*4c30*/  FFMA R65, R65, UR24, -R20.reuse ;  /* 0x0000001841417c23 */ /* 0x100fe20008000814 */
[--C-:B------:R-:W-:Y:S01]  /*4c40*/  FFMA R68, R68, UR24, -R20.reuse ;  /* 0x0000001844447c23 */ /* 0x100fe20008000814 */
[--C-:B------:R-:W-:Y:S01]  /*4c50*/  FFMA R69, R69, UR24, -R20.reuse ;  /* 0x0000001845457c23 */ /* 0x100fe20008000814 */
[----:B------:R-:W-:Y:S01]  /*4c60*/  @!P6 FMUL R27, R27, 0.5 ;  /* 0x3f0000001b1be820 */ /* 0x000fe20000400000 */
[--C-:B------:R-:W-:Y:S01]  /*4c70*/  FFMA R74, R74, UR24, -R19.reuse ;  /* 0x000000184a4a7c23 */ /* 0x100fe20008000813 */
[----:B-----5:R-:W-:Y:S01]  /*4c80*/  @!P3 FMUL R34, R34, R34 ;  /* 0x000000222222b220 */ /* 0x020fe20000400000 */
[----:B------:R-:W-:Y:S01]  /*4c90*/  FSETP.GEU.AND P3, PT, R38, -126, PT ;  /* 0xc2fc00002600780b */ /* 0x000fe20003f6e000 */
[----:B------:R1:W4:Y:S01]  /*4ca0*/  MUFU.EX2 R28, R27 ;  /* 0x0000001b001c7308 */ /* 0x0003220000000800 */
[--C-:B--2---:R-:W-:Y:S01]  /*4cb0*/  FFMA R25, R33, UR24, -R20.reuse ;  /* 0x0000001821197c23 */ /* 0x104fe20008000814 */
[--C-:B------:R-:W-:Y:S01]  /*4cc0*/  FFMA R75, R75, UR24, -R19.reuse ;  /* 0x000000184b4b7c23 */ /* 0x100fe20008000813 */
[--C-:B------:R-:W-:Y:S01]  /*4cd0*/  FFMA R78, R78, UR24, -R19.reuse ;  /* 0x000000184e4e7c23 */ /* 0x100fe20008000813 */
[----:B------:R-:W-:Y:S01]  /*4ce0*/  @!P4 FMUL R29, R29, 0.5 ;  /* 0x3f0000001d1dc820 */ /* 0x000fe20000400000 */
[--C-:B------:R-:W-:Y:S01]  /*4cf0*/  FFMA R79, R79, UR24, -R19.reuse ;  /* 0x000000184f4f7c23 */ /* 0x100fe20008000813 */
[----:B---3--:R-:W-:Y:S01]  /*4d00*/  @!P5 FMUL R106, R106, R106 ;  /* 0x0000006a6a6ad220 */ /* 0x008fe20000400000 */
[----:B------:R-:W-:Y:S01]  /*4d10*/  FSETP.GEU.AND P5, PT, R107, -126, PT ;  /* 0xc2fc00006b00780b */ /* 0x000fe20003fae000 */
[----:B------:R-:W2:Y:S01]  /*4d20*/  MUFU.EX2 R35, R29 ;  /* 0x0000001d00237308 */ /* 0x000ea20000000800 */
[----:B-1----:R-:W-:Y:S01]  /*4d30*/  FFMA R27, R37, UR24, -R20 ;  /* 0x00000018251b7c23 */ /* 0x002fe20008000814 */
[----:B------:R-:W-:Y:S01]  /*4d40*/  FFMA R12, R21, R12, R30 ;  /* 0x0000000c150c7223 */ /* 0x000fe2000000001e */
[--C-:B------:R-:W-:Y:S01]  /*4d50*/  FFMA R21, R73, UR24, -R20.reuse ;  /* 0x0000001849157c23 */ /* 0x100fe20008000814 */
[----:B------:R-:W-:Y:S01]  /*4d60*/  @!P3 FMUL R38, R38, 0.5 ;  /* 0x3f0000002626b820 */ /* 0x000fe20000400000 */
[----:B------:R-:W-:Y:S01]  /*4d70*/  FFMA R83, R83, UR24, -R19 ;  /* 0x0000001853537c23 */ /* 0x000fe20008000813 */
[----:B------:R-:W-:Y:S01]  /*4d80*/  FADD R12, R12, R23 ;  /* 0x000000170c0c7221 */ /* 0x000fe20000000000 */
[----:B------:R-:W-:Y:S01]  /*4d90*/  FFMA R82, R82, UR24, -R19 ;  /* 0x0000001852527c23 */ /* 0x000fe20008000813 */
[----:B------:R-:W1:Y:S01]  /*4da0*/  MUFU.EX2 R32, R38 ;  /* 0x0000002600207308 */ /* 0x000e620000000800 */
[----:B----4-:R-:W-:Y:S01]  /*4db0*/  @!P6 FMUL R28, R28, R28 ;  /* 0x0000001c1c1ce220 */ /* 0x010fe20000400000 */
[----:B------:R-:W-:Y:S01]  /*4dc0*/  FSETP.GEU.AND P6, PT, R24, -126, PT ;  /* 0xc2fc00001800780b */ /* 0x000fe20003fce000 */
[--C-:B------:R-:W-:Y:S01]  /*4dd0*/  FFMA R81, R81, UR24, -R20.reuse ;  /* 0x0000001851517c23 */ /* 0x100fe20008000814 */
[----:B------:R-:W-:Y:S01]  /*4de0*/  @!P5 FMUL R107, R107, 0.5 ;  /* 0x3f0000006b6bd820 */ /* 0x000fe20000400000 */
[--C-:B------:R-:W-:Y:S01]  /*4df0*/  FFMA R85, R85, UR24, -R20.reuse ;  /* 0x0000001855557c23 */ /* 0x100fe20008000814 */
[----:B------:R-:W-:Y:S01]  /*4e00*/  FFMA R80, R80, UR24, -R20 ;  /* 0x0000001850507c23 */ /* 0x000fe20008000814 */
[----:B------:R-:W-:Y:S01]  /*4e10*/  VIADD R6, R6, 0x1 ;  /* 0x0000000106067836 */ /* 0x000fe20000000000 */
[----:B------:R3:W4:Y:S01]  /*4e20*/  MUFU.EX2 R29, R107 ;  /* 0x0000006b001d7308 */ /* 0x0007220000000800 */
[----:B--2---:R-:W-:Y:S01]  /*4e30*/  @!P4 FMUL R35, R35, R35 ;  /* 0x000000232323c220 */ /* 0x004fe20000400000 */
[----:B------:R-:W-:-:S02]  /*4e40*/  FSETP.GEU.AND P4, PT, R39, -126, PT ;  /* 0xc2fc00002700780b */ /* 0x000fc40003f8e000 */
[----:B------:R-:W-:-:S03]  /*4e50*/  IADD3 R15, R15, 0x1, RZ ;  /* 0x000000010f0f7810 */ /* 0x000fc60007ffe0ff */
[----:B------:R-:W-:Y:S01]  /*4e60*/  @!P6 FMUL R24, R24, 0.5 ;  /* 0x3f0000001818e820 */ /* 0x000fe20000400000 */
[----:B-1----:R-:W-:Y:S01]  /*4e70*/  @!P3 FMUL R32, R32, R32 ;  /* 0x000000202020b220 */ /* 0x002fe20000400000 */
[----:B------:R-:W-:Y:S02]  /*4e80*/  FSETP.GEU.AND P3, PT, R26, -126, PT ;  /* 0xc2fc00001a00780b */ /* 0x000fe40003f6e000 */
[----:B------:R1:W2:Y:S01]  /*4e90*/  MUFU.EX2 R36, R24 ;  /* 0x0000001800247308 */ /* 0x0002a20000000800 */
[----:B---3--:R-:W-:-:S03]  /*4ea0*/  FFMA R107, R43, UR24, -R19 ;  /* 0x000000182b6b7c23 */ /* 0x008fc60008000813 */
[----:B------:R-:W-:Y:S01]  /*4eb0*/  @!P4 FMUL R39, R39, 0.5 ;  /* 0x3f0000002727c820 */ /* 0x000fe20000400000 */
[----:B----4-:R-:W-:Y:S01]  /*4ec0*/  @!P5 FMUL R29, R29, R29 ;  /* 0x0000001d1d1dd220 */ /* 0x010fe20000400000 */
[----:B------:R-:W-:Y:S02]  /*4ed0*/  FSETP.GEU.AND P5, PT, R25, -126, PT ;  /* 0xc2fc00001900780b */ /* 0x000fe40003fae000 */
[----:B------:R3:W4:Y:S01]  /*4ee0*/  MUFU.EX2 R33, R39 ;  /* 0x0000002700217308 */ /* 0x0007220000000800 */
[----:B-1----:R-:W-:Y:S02]  /*4ef0*/  FFMA R24, R40, UR24, -R20 ;  /* 0x0000001828187c23 */ /* 0x002fe40008000814 */
[----:B------:R-:W-:-:S05]  /*4f00*/  @!P3 FMUL R26, R26, 0.5 ;  /* 0x3f0000001a1ab820 */ /* 0x000fca0000400000 */
[----:B------:R1:W5:Y:S01]  /*4f10*/  MUFU.EX2 R38, R26 ;  /* 0x0000001a00267308 */ /* 0x0003620000000800 */
[----:B---3--:R-:W-:Y:S01]  /*4f20*/  FFMA R39, R42, UR24, -R19 ;  /* 0x000000182a277c23 */ /* 0x008fe20008000813 */
[----:B--2---:R-:W-:Y:S01]  /*4f30*/  @!P6 FMUL R36, R36, R36 ;  /* 0x000000242424e220 */ /* 0x004fe20000400000 */
[----:B------:R-:W-:-:S03]  /*4f40*/  @!P5 FMUL R25, R25, 0.5 ;  /* 0x3f0000001919d820 */ /* 0x000fc60000400000 */
[----:B------:R-:W-:Y:S02]  /*4f50*/  FSETP.GEU.AND P6, PT, R39, -126, PT ;  /* 0xc2fc00002700780b */ /* 0x000fe40003fce000 */
[----:B------:R2:W3:Y:S01]  /*4f60*/  MUFU.EX2 R37, R25 ;  /* 0x0000001900257308 */ /* 0x0004e20000000800 */
[----:B-1----:R-:W-:Y:S01]  /*4f70*/  FFMA R26, R44, UR24, -R20 ;  /* 0x000000182c1a7c23 */ /* 0x002fe20008000814 */
[----:B------:R-:W-:Y:S01]  /*4f80*/  FFMA R44, R50, UR24, -R19 ;  /* 0x00000018322c7c23 */ /* 0x000fe20008000813 */
[----:B----4-:R-:W-:Y:S01]  /*4f90*/  @!P4 FMUL R33, R33, R33 ;  /* 0x000000212121c220 */ /* 0x010fe20000400000 */
[----:B------:R-:W-:Y:S01]  /*4fa0*/  FSETP.GEU.AND P4, PT, R27, -126, PT ;  /* 0xc2fc00001b00780b */ /* 0x000fe20003f8e000 */
[----:B-----5:R-:W-:Y:S01]  /*4fb0*/  @!P3 FMUL R38, R38, R38 ;  /* 0x000000262626b220 */ /* 0x020fe20000400000 */
[----:B------:R-:W-:-:S05]  /*4fc0*/  FSETP.GEU.AND P3, PT, R108, -126, PT ;  /* 0xc2fc00006c00780b */ /* 0x000fca0003f6e000 */
[----:B------:R-:W-:Y:S01]  /*4fd0*/  @!P6 FMUL R39, R39, 0.5 ;  /* 0x3f0000002727e820 */ /* 0x000fe20000400000 */
[--C-:B--2---:R-:W-:Y:S01]  /*4fe0*/  FFMA R25, R41, UR24, -R20.reuse ;  /* 0x0000001829197c23 */ /* 0x104fe20008000814 */
[----:B------:R-:W-:Y:S02]  /*4ff0*/  FFMA R41, R45, UR24, -R20 ;  /* 0x000000182d297c23 */ /* 0x000fe40008000814 */
[----:B------:R-:W1:Y:S01]  /*5000*/  MUFU.EX2 R42, R39 ;  /* 0x00000027002a7308 */ /* 0x000e620000000800 */
[----:B---3--:R-:W-:Y:S01]  /*5010*/  @!P5 FMUL R37, R37, R37 ;  /* 0x000000252525d220 */ /* 0x008fe20000400000 */
[----:B------:R-:W-:Y:S01]  /*5020*/  FSETP.GEU.AND P5, PT, R107, -126, PT ;  /* 0xc2fc00006b00780b */ /* 0x000fe20003fae000 */
[----:B------:R-:W-:Y:S01]  /*5030*/  @!P4 FMUL R27, R27, 0.5 ;  /* 0x3f0000001b1bc820 */ /* 0x000fe20000400000 */
[----:B------:R-:W-:-:S04]  /*5040*/  @!P3 FMUL R108, R108, 0.5 ;  /* 0x3f0000006c6cb820 */ /* 0x000fc80000400000 */
[----:B------:R2:W3:Y:S07]  /*5050*/  MUFU.EX2 R43, R27 ;  /* 0x0000001b002b7308 */ /* 0x0004ee0000000800 */
[----:B------:R-:W-:Y:S01]  /*5060*/  @!P5 FMUL R107, R107, 0.5 ;  /* 0x3f0000006b6bd820 */ /* 0x000fe20000400000 */
[----:B------:R4:W5:Y:S01]  /*5070*/  MUFU.EX2 R40, R108 ;  /* 0x0000006c00287308 */ /* 0x0009620000000800 */
[----:B-1----:R-:W-:Y:S01]  /*5080*/  @!P6 FMUL R42, R42, R42 ;  /* 0x0000002a2a2ae220 */ /* 0x002fe20000400000 */
[----:B------:R-:W-:-:S02]  /*5090*/  FSETP.GEU.AND P6, PT, R24, -126, PT ;  /* 0xc2fc00001800780b */ /* 0x000fc40003fce000 */
[----:B--2---:R-:W-:Y:S01]  /*50a0*/  F2FP.BF16.F32.PACK_AB R27, R104, R31 ;  /* 0x0000001f681b723e */ /* 0x004fe200000010ff */
[----:B------:R-:W-:-:S03]  /*50b0*/  FADD R31, R12, R31 ;  /* 0x0000001f0c1f7221 */ /* 0x000fc60000000000 */
[----:B------:R1:W2:Y:S01]  /*50c0*/  MUFU.EX2 R47, R107 ;  /* 0x0000006b002f7308 */ /* 0x0002a20000000800 */
[----:B---3--:R-:W-:Y:S01]  /*50d0*/  @!P4 FMUL R43, R43, R43 ;  /* 0x0000002b2b2bc220 */ /* 0x008fe20000400000 */
[----:B------:R-:W-:Y:S01]  /*50e0*/  FSETP.GEU.AND P4, PT, R109, -126, PT ;  /* 0xc2fc00006d00780b */ /* 0x000fe20003f8e000 */
[----:B----4-:R-:W-:Y:S01]  /*50f0*/  FFMA R108, R59, UR24, -R19 ;  /* 0x000000183b6c7c23 */ /* 0x010fe20008000813 */
[----:B------:R-:W-:-:S03]  /*5100*/  FADD R31, R31, R104 ;  /* 0x000000681f1f7221 */ /* 0x000fc60000000000 */
[----:B------:R-:W-:Y:S01]  /*5110*/  @!P6 FMUL R24, R24, 0.5 ;  /* 0x3f0000001818e820 */ /* 0x000fe20000400000 */
[----:B-----5:R-:W-:Y:S01]  /*5120*/  @!P3 FMUL R40, R40, R40 ;  /* 0x000000282828b220 */ /* 0x020fe20000400000 */
[----:B------:R-:W-:Y:S02]  /*5130*/  FSETP.GEU.AND P3, PT, R26, -126, PT ;  /* 0xc2fc00001a00780b */ /* 0x000fe40003f6e000 */
[----:B------:R3:W4:Y:S01]  /*5140*/  MUFU.EX2 R46, R24 ;  /* 0x00000018002e7308 */ /* 0x0007220000000800 */
[----:B-1----:R-:W-:Y:S01]  /*5150*/  FFMA R107, R55, UR24, -R19 ;  /* 0x00000018376b7c23 */ /* 0x002fe20008000813 */
[----:B------:R-:W-:Y:S02]  /*5160*/  FFMA R55, R53, UR24, -R20 ;  /* 0x0000001835377c23 */ /* 0x000fe40008000814 */
[----:B------:R-:W-:Y:S01]  /*5170*/  @!P4 FMUL R109, R109, 0.5 ;  /* 0x3f0000006d6dc820 */ /* 0x000fe20000400000 */
[----:B--2---:R-:W-:Y:S01]  /*5180*/  @!P5 FMUL R47, R47, R47 ;  /* 0x0000002f2f2fd220 */ /* 0x004fe20000400000 */
[----:B------:R-:W-:-:S02]  /*5190*/  FSETP.GEU.AND P5, PT, R25, -126, PT ;  /* 0xc2fc00001900780b */ /* 0x000fc40003fae000 */
[----:B------:R-:W1:Y:S01]  /*51a0*/  MUFU.EX2 R39, R109 ;  /* 0x0000006d00277308 */ /* 0x000e620000000800 */
[----:B---3--:R-:W-:Y:S01]  /*51b0*/  FFMA R24, R54, UR24, -R19 ;  /* 0x0000001836187c23 */ /* 0x008fe20008000813 */
[----:B------:R-:W-:Y:S01]  /*51c0*/  FFMA R54, R48, UR24, -R20 ;  /* 0x0000001830367c23 */ /* 0x000fe20008000814 */
[----:B------:R-:W-:-:S05]  /*51d0*/  @!P3 FMUL R26, R26, 0.5 ;  /* 0x3f0000001a1ab820 */ /* 0x000fca0000400000 */
[----:B------:R2:W3:Y:S01]  /*51e0*/  MUFU.EX2 R50, R26 ;  /* 0x0000001a00327308 */ /* 0x0004e20000000800 */
[----:B----4-:R-:W-:Y:S01]  /*51f0*/  @!P6 FMUL R46, R46, R46 ;  /* 0x0000002e2e2ee220 */ /* 0x010fe20000400000 */
[----:B------:R-:W-:Y:S01]  /*5200*/  FSETP.GEU.AND P6, PT, R44, -126, PT ;  /* 0xc2fc00002c00780b */ /* 0x000fe20003fce000 */
[----:B------:R-:W-:-:S05]  /*5210*/  @!P5 FMUL R25, R25, 0.5 ;  /* 0x3f0000001919d820 */ /* 0x000fca0000400000 */
[----:B------:R4:W5:Y:S01]  /*5220*/  MUFU.EX2 R45, R25 ;  /* 0x00000019002d7308 */ /* 0x0009620000000800 */
[----:B--2---:R-:W-:Y:S01]  /*5230*/  F2FP.BF16.F32.PACK_AB R26, R35, R34 ;  /* 0x00000022231a723e */ /* 0x004fe200000010ff */
[----:B-1----:R-:W-:Y:S01]  /*5240*/  @!P4 FMUL R39, R39, R39 ;  /* 0x000000272727c220 */ /* 0x002fe20000400000 */
[----:B------:R-:W-:-:S04]  /*5250*/  FSETP.GEU.AND P4, PT, R41, -126, PT ;  /* 0xc2fc00002900780b */ /* 0x000fc80003f8e000 */
[----:B------:R-:W-:Y:S01]  /*5260*/  @!P6 FMUL R44, R44, 0.5 ;  /* 0x3f0000002c2ce820 */ /* 0x000fe20000400000 */
[----:B---3--:R-:W-:Y:S01]  /*5270*/  @!P3 FMUL R50, R50, R50 ;  /* 0x000000323232b220 */ /* 0x008fe20000400000 */
[----:B------:R-:W-:Y:S02]  /*5280*/  FSETP.GEU.AND P3, PT, R24, -126, PT ;  /* 0xc2fc00001800780b */ /* 0x000fe40003f6e000 */
[----:B----4-:R-:W-:Y:S02]  /*5290*/  F2FP.BF16.F32.PACK_AB R25, R23, R30 ;  /* 0x0000001e1719723e */ /* 0x010fe400000010ff */
[----:B------:R-:W1:Y:S01]  /*52a0*/  MUFU.EX2 R44, R44 ;  /* 0x0000002c002c7308 */ /* 0x000e620000000800 */
[----:B------:R-:W-:Y:S01]  /*52b0*/  FFMA R23, R77, UR24, -R20 ;  /* 0x000000184d177c23 */ /* 0x000fe20008000814 */
[----:B------:R-:W-:Y:S01]  /*52c0*/  FFMA R30, R86, UR24, -R19 ;  /* 0x00000018561e7c23 */ /* 0x000fe20008000813 */
[----:B------:R-:W-:Y:S01]  /*52d0*/  @!P4 FMUL R41, R41, 0.5 ;  /* 0x3f0000002929c820 */ /* 0x000fe20000400000 */
[----:B-----5:R-:W-:Y:S01]  /*52e0*/  @!P5 FMUL R45, R45, R45 ;  /* 0x0000002d2d2dd220 */ /* 0x020fe20000400000 */
[----:B------:R-:W-:-:S04]  /*52f0*/  FSETP.GEU.AND P5, PT, R51, -126, PT ;  /* 0xc2fc00003300780b */ /* 0x000fc80003fae000 */
[----:B------:R-:W2:Y:S01]  /*5300*/  MUFU.EX2 R41, R41 ;  /* 0x0000002900297308 */ /* 0x000ea20000000800 */
[----:B------:R-:W-:-:S07]  /*5310*/  @!P3 FMUL R24, R24, 0.5 ;  /* 0x3f0000001818b820 */ /* 0x000fce0000400000 */
[----:B------:R3:W4:Y:S01]  /*5320*/  MUFU.EX2 R48, R24 ;  /* 0x0000001800307308 */ /* 0x0007220000000800 */
[----:B------:R-:W-:Y:S01]  /*5330*/  @!P5 FMUL R51, R51, 0.5 ;  /* 0x3f0000003333d820 */ /* 0x000fe20000400000 */
[----:B-1----:R-:W-:Y:S01]  /*5340*/  @!P6 FMUL R44, R44, R44 ;  /* 0x0000002c2c2ce220 */ /* 0x002fe20000400000 */
[----:B------:R-:W-:-:S05]  /*5350*/  FSETP.GEU.AND P6, PT, R54, -126, PT ;  /* 0xc2fc00003600780b */ /* 0x000fca0003fce000 */
[----:B------:R-:W1:Y:S01]  /*5360*/  MUFU.EX2 R51, R51 ;  /* 0x0000003300337308 */ /* 0x000e620000000800 */
[----:B---3--:R-:W-:Y:S01]  /*5370*/  F2FP.BF16.F32.PACK_AB R24, R106, R105 ;  /* 0x000000696a18723e */ /* 0x008fe200000010ff */
[----:B--2---:R-:W-:Y:S01]  /*5380*/  @!P4 FMUL R41, R41, R41 ;  /* 0x000000292929c220 */ /* 0x004fe20000400000 */
[----:B------:R-:W-:Y:S01]  /*5390*/  FSETP.GEU.AND P4, PT, R107, -126, PT ;  /* 0xc2fc00006b00780b */ /* 0x000fe20003f8e000 */
[----:B------:R-:W-:Y:S01]  /*53a0*/  FFMA R105, R22, R13, R105 ;  /* 0x0000000d16697223 */ /* 0x000fe20000000069 */
[----:B------:R-:W-:Y:S01]  /*53b0*/  WARPGROUP.ARRIVE ;  /* 0x00000000000079c5 */ /* 0x000fe20000000000 */
[----:B------:R-:W-:Y:S02]  /*53c0*/  FFMA R22, R76, UR24, -R20 ;  /* 0x000000184c167c23 */ /* 0x000fe40008000814 */
[----:B------:R-:W-:Y:S01]  /*53d0*/  @!P6 FMUL R54, R54, 0.5 ;  /* 0x3f0000003636e820 */ /* 0x000fe20000400000 */
[----:B----4-:R-:W-:Y:S01]  /*53e0*/  @!P3 FMUL R48, R48, R48 ;  /* 0x000000303030b220 */ /* 0x010fe20000400000 */
[----:B------:R-:W-:Y:S01]  /*53f0*/  FADD R105, R105, R106 ;  /* 0x0000006a69697221 */ /* 0x000fe20000000000 */
[----:B------:R-:W-:Y:S01]  /*5400*/  HGMMA.64x32x16.F32.BF16 R88, R24, gdesc[UR4].tnspB, R88, gsb0 ;  /* 0x4060000418587df0 */ /* 0x000fe20008001858 */
[----:B------:R-:W-:-:S02]  /*5410*/  UMOV UR7, 0x80000020 ;  /* 0x8000002000077882 */ /* 0x000fc40000000000 */
[----:B------:R-:W-:Y:S02]  /*5420*/  FADD R34, R105, R34 ;  /* 0x0000002269227221 */ /* 0x000fe40000000000 */
[----:B------:R-:W-:Y:S01]  /*5430*/  @!P4 FMUL R107, R107, 0.5 ;  /* 0x3f0000006b6bc820 */ /* 0x000fe20000400000 */
[----:B-1----:R-:W-:Y:S01]  /*5440*/  @!P5 FMUL R51, R51, R51 ;  /* 0x000000333333d220 */ /* 0x002fe20000400000 */
[----:B------:R-:W-:Y:S01]  /*5450*/  FADD R35, R34, R35 ;  /* 0x0000002322237221 */ /* 0x000fe20000000000 */
[----:B------:R-:W-:Y:S02]  /*5460*/  WARPGROUP.DEPBAR.LE gsb0, 0x0 ;  /* 0x00008000000079c5 */ /* 0x000fe40000010000 */
[--C-:B------:R-:W-:Y:S01]  /*5470*/  FFMA R24, R49, UR24, -R20.reuse ;  /* 0x0000001831187c23 */ /* 0x100fe20008000814 */
[----:B------:R-:W-:Y:S01]  /*5480*/  FFMA R26, R52, UR24, -R20 ;  /* 0x00000018341a7c23 */ /* 0x000fe20008000814 */
[----:B------:R-:W-:Y:S01]  /*5490*/  F2FP.BF16.F32.PACK_AB R25, R29, R28 ;  /* 0x0000001c1d19723e */ /* 0x000fe200000010ff */
[----:B------:R-:W1:Y:S01]  /*54a0*/  MUFU.EX2 R52, R54 ;  /* 0x0000003600347308 */ /* 0x000e620000000800 */
[----:B------:R-:W-:Y:S01]  /*54b0*/  F2FP.BF16.F32.PACK_AB R27, R33, R32 ;  /* 0x00000020211b723e */ /* 0x000fe200000010ff */
[----:B------:R-:W-:Y:S01]  /*54c0*/  FADD R28, R31, R28 ;  /* 0x0000001c1f1c7221 */ /* 0x000fe20000000000 */
[----:B------:R-:W-:-:S02]  /*54d0*/  FSETP.GEU.AND P5, PT, R24, -126, PT ;  /* 0xc2fc00001800780b */ /* 0x000fc40003fae000 */
[----:B------:R-:W-:Y:S01]  /*54e0*/  FSETP.GEU.AND P3, PT, R26, -126, PT ;  /* 0xc2fc00001a00780b */ /* 0x000fe20003f6e000 */
[----:B------:R-:W-:Y:S02]  /*54f0*/  FADD R29, R28, R29 ;  /* 0x0000001d1c1d7221 */ /* 0x000fe40000000000 */
[----:B------:R2:W3:Y:S02]  /*5500*/  MUFU.EX2 R49, R107 ;  /* 0x0000006b00317308 */ /* 0x0004e40000000800 */
[----:B------:R-:W-:Y:S01]  /*5510*/  FADD R32, R29, R32 ;  /* 0x000000201d207221 */ /* 0x000fe20000000000 */
[----:B------:R-:W-:-:S03]  /*5520*/  FFMA R29, R87, UR24, -R19 ;  /* 0x00000018571d7c23 */ /* 0x000fc60008000813 */
[----:B------:R-:W-:Y:S02]  /*5530*/  FADD R33, R32, R33 ;  /* 0x0000002120217221 */ /* 0x000fe40000000000 */
[----:B------:R-:W-:Y:S01]  /*5540*/  @!P5 FMUL R24, R24, 0.5 ;  /* 0x3f0000001818d820 */ /* 0x000fe20000400000 */
[----:B--2---:R-:W-:Y:S01]  /*5550*/  FFMA R107, R58, UR24, -R19 ;  /* 0x000000183a6b7c23 */ /* 0x004fe20008000813 */
[----:B------:R-:W-:Y:S01]  /*5560*/  @!P3 FMUL R26, R26, 0.5 ;  /* 0x3f0000001a1ab820 */ /* 0x000fe20000400000 */
[----:B-1----:R-:W-:Y:S01]  /*5570*/  @!P6 FMUL R52, R52, R52 ;  /* 0x000000343434e220 */ /* 0x002fe20000400000 */
[----:B------:R1:W2:Y:S02]  /*5580*/  MUFU.EX2 R53, R24 ;  /* 0x0000001800357308 */ /* 0x0002a40000000800 */
[----:B------:R-:W-:Y:S01]  /*5590*/  FSETP.GEU.AND P6, PT, R107, -126, PT ;  /* 0xc2fc00006b00780b */ /* 0x000fe20003fce000 */
[----:B---3--:R-:W-:Y:S01]  /*55a0*/  @!P4 FMUL R49, R49, R49 ;  /* 0x000000313131c220 */ /* 0x008fe20000400000 */
[----:B------:R-:W-:-:S04]  /*55b0*/  FSETP.GEU.AND P4, PT, R55, -126, PT ;  /* 0xc2fc00003700780b */ /* 0x000fc80003f8e000 */
[----:B------:R3:W4:Y:S01]  /*55c0*/  MUFU.EX2 R54, R26 ;  /* 0x0000001a00367308 */ /* 0x0007220000000800 */
[----:B-1----:R-:W-:Y:S01]  /*55d0*/  F2FP.BF16.F32.PACK_AB R24, R37, R36 ;  /* 0x000000242518723e */ /* 0x002fe200000010ff */
[----:B------:R-:W-:-:S04]  /*55e0*/  FADD R36, R35, R36 ;  /* 0x0000002423247221 */ /* 0x000fc80000000000 */
[----:B------:R-:W-:Y:S01]  /*55f0*/  FADD R37, R36, R37 ;  /* 0x0000002524257221 */ /* 0x000fe20000000000 */
[----:B------:R-:W-:Y:S01]  /*5600*/  @!P6 FMUL R107, R107, 0.5 ;  /* 0x3f0000006b6be820 */ /* 0x000fe20000400000 */
[----:B---3--:R-:W-:Y:S01]  /*5610*/  F2FP.BF16.F32.PACK_AB R26, R43, R38 ;  /* 0x000000262b1a723e */ /* 0x008fe200000010ff */
[----:B--2---:R-:W-:Y:S01]  /*5620*/  @!P5 FMUL R53, R53, R53 ;  /* 0x000000353535d220 */ /* 0x004fe20000400000 */
[----:B------:R-:W-:Y:S01]  /*5630*/  @!P4 FMUL R55, R55, 0.5 ;  /* 0x3f0000003737c820 */ /* 0x000fe20000400000 */
[----:B------:R1:W2:Y:S01]  /*5640*/  MUFU.EX2 R58, R107 ;  /* 0x0000006b003a7308 */ /* 0x0002a20000000800 */
[----:B------:R-:W-:Y:S01]  /*5650*/  WARPGROUP.ARRIVE ;  /* 0x00000000000079c5 */ /* 0x000fe20000000000 */
[----:B------:R-:W-:Y:S01]  /*5660*/  FSETP.GEU.AND P5, PT, R108, -126, PT ;  /* 0xc2fc00006c00780b */ /* 0x000fe20003fae000 */
[----:B------:R-:W-:Y:S01]  /*5670*/  FADD R38, R37, R38 ;  /* 0x0000002625267221 */ /* 0x000fe20000000000 */
[----:B----4-:R-:W-:Y:S01]  /*5680*/  @!P3 FMUL R54, R54, R54 ;  /* 0x000000363636b220 */ /* 0x010fe20000400000 */
[----:B------:R-:W-:-:S02]  /*5690*/  FSETP.GEU.AND P3, PT, R62, -126, PT ;  /* 0xc2fc00003e00780b */ /* 0x000fc40003f6e000 */
[----:B------:R-:W-:Y:S01]  /*56a0*/  HGMMA.64x32x16.F32.BF16 R88, R24, gdesc[UR8].tnspB, R88, gsb0 ;  /* 0x4060000818587df0 */ /* 0x000fe20008001858 */
[----:B------:R-:W3:Y:S01]  /*56b0*/  MUFU.EX2 R55, R55 ;  /* 0x0000003700377308 */ /* 0x000ee20000000800 */
[----:B-1----:R-:W-:Y:S01]  /*56c0*/  FFMA R107, R60, UR24, -R20 ;  /* 0x000000183c6b7c23 */ /* 0x002fe20008000814 */
[----:B------:R-:W-:Y:S01]  /*56d0*/  UMOV UR10, UR8 ;  /* 0x00000008000a7c82 */ /* 0x000fe20008000000 */
[----:B------:R-:W-:Y:S01]  /*56e0*/  UMOV UR11, 0x80000020 ;  /* 0x80000020000b7882 */ /* 0x000fe20000000000 */
[----:B------:R-:W-:Y:S01]  /*56f0*/  UIADD3 UR8, UR6, 0xc0, URZ ;  /* 0x000000c006087890 */ /* 0x000fe2000fffe03f */
[----:B------:R-:W-:Y:S02]  /*5700*/  FADD R43, R38, R43 ;  /* 0x0000002b262b7221 */ /* 0x000fe40000000000 */
[----:B------:R-:W-:Y:S01]  /*5710*/  @!P5 FMUL R108, R108, 0.5 ;  /* 0x3f0000006c6cd820 */ /* 0x000fe20000400000 */
[----:B--2---:R-:W-:-:S03]  /*5720*/  @!P6 FMUL R58, R58, R58 ;  /* 0x0000003a3a3ae220 */ /* 0x004fc60000400000 */
[----:B------:R1:W2:Y:S01]  /*5730*/  MUFU.EX2 R59, R108 ;  /* 0x0000006c003b7308 */ /* 0x0002a20000000800 */
[----:B------:R-:W-:Y:S01]  /*5740*/  @!P3 FMUL R62, R62, 0.5 ;  /* 0x3f0000003e3eb820 */ /* 0x000fe20000400000 */
[----:B---3--:R-:W-:Y:S01]  /*5750*/  @!P4 FMUL R55, R55, R55 ;  /* 0x000000373737c220 */ /* 0x008fe20000400000 */
[--C-:B-1----:R-:W-:Y:S01]  /*5760*/  FFMA R108, R61, UR24, -R20.reuse ;  /* 0x000000183d6c7c23 */ /* 0x102fe20008000814 */
[----:B--2---:R-:W-:Y:S01]  /*5770*/  @!P5 FMUL R59, R59, R59 ;  /* 0x0000003b3b3bd220 */ /* 0x004fe20000400000 */
[----:B------:R-:W-:Y:S02]  /*5780*/  WARPGROUP.DEPBAR.LE gsb0, 0x0 ;  /* 0x00008000000079c5 */ /* 0x000fe40000010000 */
[----:B------:R-:W-:Y:S01]  /*5790*/  FFMA R24, R63, UR24, -R19 ;  /* 0x000000183f187c23 */ /* 0x000fe20008000813 */
[--C-:B------:R-:W-:Y:S01]  /*57a0*/  FFMA R26, R56, UR24, -R20.reuse ;  /* 0x00000018381a7c23 */ /* 0x100fe20008000814 */
[----:B------:R-:W-:Y:S01]  /*57b0*/  FFMA R63, R57, UR24, -R20 ;  /* 0x00000018393f7c23 */ /* 0x000fe20008000814 */
[----:B------:R-:W-:Y:S01]  /*57c0*/  F2FP.BF16.F32.PACK_AB R25, R47, R42 ;  /* 0x0000002a2f19723e */ /* 0x000fe200000010ff */
[----:B------:R-:W1:Y:S01]  /*57d0*/  MUFU.EX2 R56, R62 ;  /* 0x0000003e00387308 */ /* 0x000e620000000800 */
[----:B------:R-:W-:Y:S01]  /*57e0*/  FSETP.GEU.AND P4, PT, R24, -126, PT ;  /* 0xc2fc00001800780b */ /* 0x000fe20003f8e000 */
[----:B------:R-:W-:Y:S01]  /*57f0*/  FADD R42, R33, R42 ;  /* 0x0000002a212a7221 */ /* 0x000fe20000000000 */
[----:B------:R-:W-:-:S02]  /*5800*/  FSETP.GEU.AND P6, PT, R26, -126, PT ;  /* 0xc2fc00001a00780b */ /* 0x000fc40003fce000 */
[----:B------:R-:W-:Y:S01]  /*5810*/  F2FP.BF16.F32.PACK_AB R27, R39, R40 ;  /* 0x00000028271b723e */ /* 0x000fe200000010ff */
[----:B------:R-:W-:Y:S01]  /*5820*/  FADD R47, R42, R47 ;  /* 0x0000002f2a2f7221 */ /* 0x000fe20000000000 */
[----:B------:R-:W-:-:S03]  /*5830*/  FSETP.GEU.AND P5, PT, R63, -126, PT ;  /* 0xc2fc00003f00780b */ /* 0x000fc60003fae000 */
[----:B------:R-:W-:-:S04]  /*5840*/  FADD R40, R47, R40 ;  /* 0x000000282f287221 */ /* 0x000fc80000000000 */
[----:B------:R-:W-:Y:S01]  /*5850*/  @!P4 FMUL R24, R24, 0.5 ;  /* 0x3f0000001818c820 */ /* 0x000fe20000400000 */
[----:B------:R-:W-:Y:S01]  /*5860*/  FADD R39, R40, R39 ;  /* 0x0000002728277221 */ /* 0x000fe20000000000 */
[----:B------:R-:W-:Y:S01]  /*5870*/  @!P6 FMUL R26, R26, 0.5 ;  /* 0x3f0000001a1ae820 */ /* 0x000fe20000400000 */
[----:B-1----:R-:W-:Y:S01]  /*5880*/  @!P3 FMUL R56, R56, R56 ;  /* 0x000000383838b220 */ /* 0x002fe20000400000 */
[----:B------:R1:W2:Y:S01]  /*5890*/  MUFU.EX2 R57, R24 ;  /* 0x0000001800397308 */ /* 0x0002a20000000800 */
[----:B------:R-:W-:Y:S01]  /*58a0*/  FSETP.GEU.AND P3, PT, R107, -126, PT ;  /* 0xc2fc00006b00780b */ /* 0x000fe20003f6e000 */
[----:B------:R-:W-:-:S06]  /*58b0*/  @!P5 FMUL R63, R63, 0.5 ;  /* 0x3f0000003f3fd820 */ /* 0x000fcc0000400000 */
[----:B------:R3:W4:Y:S01]  /*58c0*/  MUFU.EX2 R60, R26 ;  /* 0x0000001a003c7308 */ /* 0x0007220000000800 */
[----:B-1----:R-:W-:Y:S01]  /*58d0*/  F2FP.BF16.F32.PACK_AB R24, R45, R46 ;  /* 0x0000002e2d18723e */ /* 0x002fe200000010ff */
[----:B------:R-:W-:-:S04]  /*58e0*/  FADD R46, R43, R46 ;  /* 0x0000002e2b2e7221 */ /* 0x000fc80000000000 */
[----:B------:R-:W-:Y:S01]  /*58f0*/  @!P3 FMUL R107, R107, 0.5 ;  /* 0x3f0000006b6bb820 */ /* 0x000fe20000400000 */
[----:B------:R-:W-:Y:S01]  /*5900*/  FADD R45, R46, R45 ;  /* 0x0000002d2e2d7221 */ /* 0x000fe20000000000 */
[----:B------:R1:W5:Y:S01]  /*5910*/  MUFU.EX2 R61, R63 ;  /* 0x0000003f003d7308 */ /* 0x0003620000000800 */
[----:B---3--:R-:W-:Y:S01]  /*5920*/  F2FP.BF16.F32.PACK_AB R26, R41, R50 ;  /* 0x00000032291a723e */ /* 0x008fe200000010ff */
[----:B--2---:R-:W-:Y:S01]  /*5930*/  @!P4 FMUL R57, R57, R57 ;  /* 0x000000393939c220 */ /* 0x004fe20000400000 */
[----:B------:R-:W-:Y:S01]  /*5940*/  FSETP.GEU.AND P4, PT, R108, -126, PT ;  /* 0xc2fc00006c00780b */ /* 0x000fe20003f8e000 */
[----:B------:R-:W-:Y:S01]  /*5950*/  FADD R50, R45, R50 ;  /* 0x000000322d327221 */ /* 0x000fe20000000000 */
[----:B------:R-:W-:-:S03]  /*5960*/  WARPGROUP.ARRIVE ;  /* 0x00000000000079c5 */ /* 0x000fc60000000000 */
[----:B------:R2:W3:Y:S01]  /*5970*/  MUFU.EX2 R62, R107 ;  /* 0x0000006b003e7308 */ /* 0x0004e20000000800 */
[----:B----4-:R-:W-:Y:S01]  /*5980*/  @!P6 FMUL R60, R60, R60 ;  /* 0x0000003c3c3ce220 */ /* 0x010fe20000400000 */
[----:B------:R-:W-:Y:S01]  /*5990*/  FSETP.GEU.AND P6, PT, R66, -126, PT ;  /* 0xc2fc00004200780b */ /* 0x000fe20003fce000 */
[----:B------:R-:W-:Y:S01]  /*59a0*/  HGMMA.64x32x16.F32.BF16 R88, R24, gdesc[UR8].tnspB, R88, gsb0 ;  /* 0x4060000818587df0 */ /* 0x000fe20008001858 */
[----:B------:R-:W-:Y:S01]  /*59b0*/  UMOV UR10, UR8 ;  /* 0x00000008000a7c82 */ /* 0x000fe20008000000 */
[----:B------:R-:W-:Y:S01]  /*59c0*/  UMOV UR11, 0x80000020 ;  /* 0x80000020000b7882 */ /* 0x000fe20000000000 */
[--C-:B-1----:R-:W-:Y:S01]  /*59d0*/  FFMA R63, R70, UR24, -R19.reuse ;  /* 0x00000018463f7c23 */ /* 0x102fe20008000813 */
[----:B------:R-:W-:Y:S01]  /*59e0*/  FFMA R70, R64, UR24, -R20 ;  /* 0x0000001840467c23 */ /* 0x000fe20008000814 */
[----:B------:R-:W-:Y:S01]  /*59f0*/  @!P4 FMUL R108, R108, 0.5 ;  /* 0x3f0000006c6cc820 */ /* 0x000fe20000400000 */
[----:B-----5:R-:W-:Y:S01]  /*5a00*/  @!P5 FMUL R61, R61, R61 ;  /* 0x0000003d3d3dd220 */ /* 0x020fe20000400000 */
[----:B--2---:R-:W-:Y:S01]  /*5a10*/  FFMA R107, R71, UR24, -R19 ;  /* 0x00000018476b7c23 */ /* 0x004fe20008000813 */
[----:B------:R-:W-:Y:S01]  /*5a20*/  UIADD3 UR8, UR6, 0x100, URZ ;  /* 0x0000010006087890 */ /* 0x000fe2000fffe03f */
[----:B------:R-:W-:-:S03]  /*5a30*/  FADD R41, R50, R41 ;  /* 0x0000002932297221 */ /* 0x000fc60000000000 */
[----:B------:R-:W-:Y:S01]  /*5a40*/  @!P6 FMUL R66, R66, 0.5 ;  /* 0x3f0000004242e820 */ /* 0x000fe20000400000 */
[----:B---3--:R-:W-:Y:S01]  /*5a50*/  @!P3 FMUL R62, R62, R62 ;  /* 0x0000003e3e3eb220 */ /* 0x008fe20000400000 */
[----:B------:R-:W-:-:S04]  /*5a60*/  FSETP.GEU.AND P3, PT, R63, -126, PT ;  /* 0xc2fc00003f00780b */ /* 0x000fc80003f6e000 */
[----:B------:R-:W1:Y:S09]  /*5a70*/  MUFU.EX2 R66, R66 ;  /* 0x0000004200427308 */ /* 0x000e720000000800 */
[----:B------:R-:W-:-:S06]  /*5a80*/  @!P3 FMUL R63, R63, 0.5 ;  /* 0x3f0000003f3fb820 */ /* 0x000fcc0000400000 */
[----:B------:R-:W2:Y:S01]  /*5a90*/  MUFU.EX2 R63, R63 ;  /* 0x0000003f003f7308 */ /* 0x000ea20000000800 */
[----:B-1----:R-:W-:Y:S01]  /*5aa0*/  @!P6 FMUL R66, R66, R66 ;  /* 0x000000424242e220 */ /* 0x002fe20000400000 */
[----:B------:R-:W-:-:S13]  /*5ab0*/  FSETP.GEU.AND P6, PT, R70, -126, PT ;  /* 0xc2fc00004600780b */ /* 0x000fda0003fce000 */
[----:B------:R-:W-:Y:S01]  /*5ac0*/  @!P6 FMUL R70, R70, 0.5 ;  /* 0x3f0000004646e820 */ /* 0x000fe20000400000 */
[----:B------:R-:W-:Y:S02]  /*5ad0*/  WARPGROUP.DEPBAR.LE gsb0, 0x0 ;  /* 0x00008000000079c5 */ /* 0x000fe40000010000 */
[----:B------:R-:W-:Y:S01]  /*5ae0*/  FFMA R24, R67, UR24, -R19 ;  /* 0x0000001843187c23 */ /* 0x000fe20008000813 */
[----:B------:R-:W-:Y:S01]  /*5af0*/  F2FP.BF16.F32.PACK_AB R25, R51, R44 ;  /* 0x0000002c3319723e */ /* 0x000fe200000010ff */
[----:B------:R-:W1:Y:S01]  /*5b00*/  MUFU.EX2 R67, R108 ;  /* 0x0000006c00437308 */ /* 0x000e620000000800 */
[----:B------:R-:W-:Y:S01]  /*5b10*/  F2FP.BF16.F32.PACK_AB R27, R49, R48 ;  /* 0x00000030311b723e */ /* 0x000fe200000010ff */
[----:B--2---:R-:W-:Y:S01]  /*5b20*/  @!P3 FMUL R63, R63, R63 ;  /* 0x0000003f3f3fb220 */ /* 0x004fe20000400000 */
[----:B------:R-:W-:Y:S01]  /*5b30*/  FSETP.GEU.AND P5, PT, R24, -126, PT ;  /* 0xc2fc00001800780b */ /* 0x000fe20003fae000 */
[----:B------:R-:W-:Y:S01]  /*5b40*/  FADD R44, R39, R44 ;  /* 0x0000002c272c7221 */ /* 0x000fe20000000000 */
[----:B------:R-:W-:-:S02]  /*5b50*/  F2FP.BF16.F32.PACK_AB R26, R55, R54 ;  /* 0x00000036371a723e */ /* 0x000fc400000010ff */
[----:B------:R-:W-:Y:S01]  /*5b60*/  FSETP.GEU.AND P3, PT, R68, -126, PT ;  /* 0xc2fc00004400780b */ /* 0x000fe20003f6e000 */
[----:B------:R-:W2:Y:S01]  /*5b70*/  MUFU.EX2 R108, R70 ;  /* 0x00000046006c7308 */ /* 0x000ea20000000800 */
[----:B------:R-:W-:-:S04]  /*5b80*/  FADD R51, R44, R51 ;  /* 0x000000332c337221 */ /* 0x000fc80000000000 */
[----:B------:R-:W-:-:S03]  /*5b90*/  FADD R48, R51, R48 ;  /* 0x0000003033307221 */ /* 0x000fc60000000000 */
[----:B------:R-:W-:Y:S01]  /*5ba0*/  @!P5 FMUL R24, R24, 0.5 ;  /* 0x3f0000001818d820 */ /* 0x000fe20000400000 */
[----:B-1----:R-:W-:Y:S01]  /*5bb0*/  @!P4 FMUL R67, R67, R67 ;  /* 0x000000434343c220 */ /* 0x002fe20000400000 */
[----:B------:R-:W-:Y:S01]  /*5bc0*/  FSETP.GEU.AND P4, PT, R107, -126, PT ;  /* 0xc2fc00006b00780b */ /* 0x000fe20003f8e000 */
[----:B------:R-:W-:Y:S01]  /*5bd0*/  FADD R49, R48, R49 ;  /* 0x0000003130317221 */ /* 0x000fe20000000000 */
[----:B------:R1:W3:Y:S01]  /*5be0*/  MUFU.EX2 R71, R24 ;  /* 0x0000001800477308 */ /* 0x0002e20000000800 */
[----:B------:R-:W-:Y:S01]  /*5bf0*/  @!P3 FMUL R68, R68, 0.5 ;  /* 0x3f0000004444b820 */ /* 0x000fe20000400000 */
[----:B--2---:R-:W-:Y:S01]  /*5c00*/  @!P6 FMUL R108, R108, R108 ;  /* 0x0000006c6c6ce220 */ /* 0x004fe20000400000 */
[----:B------:R-:W-:-:S05]  /*5c10*/  FSETP.GEU.AND P6, PT, R74, -126, PT ;  /* 0xc2fc00004a00780b */ /* 0x000fca0003fce000 */
[----:B------:R-:W2:Y:S01]  /*5c20*/  MUFU.EX2 R68, R68 ;  /* 0x0000004400447308 */ /* 0x000ea20000000800 */
[----:B-1----:R-:W-:Y:S01]  /*5c30*/  F2FP.BF16.F32.PACK_AB R24, R53, R52 ;  /* 0x000000343518723e */ /* 0x002fe200000010ff */
[----:B------:R-:W-:Y:S01]  /*5c40*/  FADD R52, R41, R52 ;  /* 0x0000003429347221 */ /* 0x000fe20000000000 */
[----:B------:R-:W-:Y:S02]  /*5c50*/  @!P4 FMUL R107, R107, 0.5 ;  /* 0x3f0000006b6bc820 */ /* 0x000fe40000400000 */
[----:B------:R-:W-:Y:S01]  /*5c60*/  WARPGROUP.ARRIVE ;  /* 0x00000000000079c5 */ /* 0x000fe20000000000 */
[----:B------:R-:W-:Y:S02]  /*5c70*/  FADD R53, R52, R53 ;  /* 0x0000003534357221 */ /* 0x000fe40000000000 */
[----:B------:R-:W1:Y:S01]  /*5c80*/  MUFU.EX2 R64, R107 ;  /* 0x0000006b00407308 */ /* 0x000e620000000800 */
[----:B---3--:R-:W-:Y:S01]  /*5c90*/  @!P5 FMUL R71, R71, R71 ;  /* 0x000000474747d220 */ /* 0x008fe20000400000 */
[----:B------:R-:W-:Y:S01]  /*5ca0*/  FSETP.GEU.AND P5, PT, R65, -126, PT ;  /* 0xc2fc00004100780b */ /* 0x000fe20003fae000 */
[----:B------:R-:W-:Y:S01]  /*5cb0*/  HGMMA.64x32x16.F32.BF16 R88, R24, gdesc[UR8].tnspB, R88, gsb0 ;  /* 0x4060000818587df0 */ /* 0x000fe20008001858 */
[----:B------:R-:W-:Y:S01]  /*5cc0*/  UMOV UR10, UR8 ;  /* 0x00000008000a7c82 */ /* 0x000fe20008000000 */
[----:B------:R-:W-:Y:S01]  /*5cd0*/  UMOV UR11, 0x80000020 ;  /* 0x80000020000b7882 */ /* 0x000fe20000000000 */
[----:B------:R-:W-:Y:S01]  /*5ce0*/  @!P6 FMUL R74, R74, 0.5 ;  /* 0x3f0000004a4ae820 */ /* 0x000fe20000400000 */
[----:B------:R-:W-:Y:S01]  /*5cf0*/  UIADD3 UR8, UR6, 0x140, URZ ;  /* 0x0000014006087890 */ /* 0x000fe2000fffe03f */
[----:B------:R-:W-:Y:S01]  /*5d00*/  FADD R54, R53, R54 ;  /* 0x0000003635367221 */ /* 0x000fe20000000000 */
[----:B--2---:R-:W-:Y:S01]  /*5d10*/  @!P3 FMUL R68, R68, R68 ;  /* 0x000000444444b220 */ /* 0x004fe20000400000 */
[----:B------:R-:W2:Y:S01]  /*5d20*/  MUFU.EX2 R70, R74 ;  /* 0x0000004a00467308 */ /* 0x000ea20000000800 */
[----:B------:R-:W-:Y:S01]  /*5d30*/  FSETP.GEU.AND P3, PT, R78, -126, PT ;  /* 0xc2fc00004e00780b */ /* 0x000fe20003f6e000 */
[----:B------:R-:W-:-:S03]  /*5d40*/  FADD R55, R54, R55 ;  /* 0x0000003736377221 */ /* 0x000fc60000000000 */
[----:B------:R-:W-:Y:S01]  /*5d50*/  @!P5 FMUL R65, R65, 0.5 ;  /* 0x3f0000004141d820 */ /* 0x000fe20000400000 */
[----:B-1----:R-:W-:Y:S01]  /*5d60*/  @!P4 FMUL R64, R64, R64 ;  /* 0x000000404040c220 */ /* 0x002fe20000400000 */
[----:B------:R-:W-:-:S04]  /*5d70*/  FSETP.GEU.AND P4, PT, R69, -126, PT ;  /* 0xc2fc00004500780b */ /* 0x000fc80003f8e000 */
[----:B------:R-:W1:Y:S03]  /*5d80*/  MUFU.EX2 R65, R65 ;  /* 0x0000004100417308 */ /* 0x000e660000000800 */
[----:B------:R-:W-:Y:S01]  /*5d90*/  @!P3 FMUL R78, R78, 0.5 ;  /* 0x3f0000004e4eb820 */ /* 0x000fe20000400000 */
[----:B--2---:R-:W-:-:S05]  /*5da0*/  @!P6 FMUL R70, R70, R70 ;  /* 0x000000464646e220 */ /* 0x004fca0000400000 */
[----:B------:R-:W-:-:S06]  /*5db0*/  @!P4 FMUL R69, R69, 0.5 ;  /* 0x3f0000004545c820 */ /* 0x000fcc0000400000 */
[----:B------:R-:W2:Y:S01]  /*5dc0*/  MUFU.EX2 R69, R69 ;  /* 0x0000004500457308 */ /* 0x000ea20000000800 */
[----:B-1----:R-:W-:Y:S01]  /*5dd0*/  @!P5 FMUL R65, R65, R65 ;  /* 0x000000414141d220 */ /* 0x002fe20000400000 */
[----:B------:R-:W-:-:S13]  /*5de0*/  FSETP.GEU.AND P5, PT, R75, -126, PT ;  /* 0xc2fc00004b00780b */ /* 0x000fda0003fae000 */
[----:B------:R-:W-:Y:S01]  /*5df0*/  @!P5 FMUL R75, R75, 0.5 ;  /* 0x3f0000004b4bd820 */ /* 0x000fe20000400000 */
[----:B------:R-:W-:Y:S02]  /*5e00*/  WARPGROUP.DEPBAR.LE gsb0, 0x0 ;  /* 0x00008000000079c5 */ /* 0x000fe40000010000 */
[----:B------:R-:W-:Y:S01]  /*5e10*/  F2FP.BF16.F32.PACK_AB R25, R59, R58 ;  /* 0x0000003a3b19723e */ /* 0x000fe200000010ff */
[----:B--2---:R-:W-:Y:S01]  /*5e20*/  @!P4 FMUL R69, R69, R69 ;  /* 0x000000454545c220 */ /* 0x004fe20000400000 */
[----:B------:R-:W-:Y:S01]  /*5e30*/  F2FP.BF16.F32.PACK_AB R27, R57, R56 ;  /* 0x00000038391b723e */ /* 0x000fe200000010ff */
[----:B------:R-:W1:Y:S01]  /*5e40*/  MUFU.EX2 R75, R75 ;  /* 0x0000004b004b7308 */ /* 0x000e620000000800 */
[----:B------:R-:W-:Y:S01]  /*5e50*/  F2FP.BF16.F32.PACK_AB R24, R61, R60 ;  /* 0x0000003c3d18723e */ /* 0x000fe200000010ff */
[----:B------:R-:W-:Y:S01]  /*5e60*/  FADD R58, R49, R58 ;  /* 0x0000003a313a7221 */ /* 0x000fe20000000000 */
[----:B------:R-:W-:Y:S01]  /*5e70*/  F2FP.BF16.F32.PACK_AB R26, R67, R62 ;  /* 0x0000003e431a723e */ /* 0x000fe200000010ff */
[----:B------:R-:W-:Y:S01]  /*5e80*/  FADD R60, R55, R60 ;  /* 0x0000003c373c7221 */ /* 0x000fe20000000000 */
[----:B------:R-:W-:Y:S01]  /*5e90*/  FSETP.GEU.AND P4, PT, R79, -126, PT ;  /* 0xc2fc00004f00780b */ /* 0x000fe20003f8e000 */
[----:B------:R-:W-:Y:S01]  /*5ea0*/  FADD R59, R58, R59 ;  /* 0x0000003b3a3b7221 */ /* 0x000fe20000000000 */
[----:B------:R-:W-:Y:S01]  /*5eb0*/  WARPGROUP.ARRIVE ;  /* 0x00000000000079c5 */ /* 0x000fe20000000000 */
[----:B------:R-:W-:-:S02]  /*5ec0*/  FADD R61, R60, R61 ;  /* 0x0000003d3c3d7221 */ /* 0x000fc40000000000 */
[----:B------:R-:W-:Y:S02]  /*5ed0*/  FADD R56, R59, R56 ;  /* 0x000000383b387221 */ /* 0x000fe40000000000 */
[----:B------:R-:W-:Y:S01]  /*5ee0*/  FADD R62, R61, R62 ;  /* 0x0000003e3d3e7221 */ /* 0x000fe20000000000 */
[----:B------:R-:W-:Y:S01]  /*5ef0*/  HGMMA.64x32x16.F32.BF16 R88, R24, gdesc[UR8].tnspB, R88, gsb0 ;  /* 0x4060000818587df0 */ /* 0x000fe20008001858 */
[----:B------:R-:W-:Y:S01]  /*5f00*/  UMOV UR10, UR8 ;  /* 0x00000008000a7c82 */ /* 0x000fe20008000000 */
[----:B------:R-:W-:Y:S01]  /*5f10*/  UMOV UR11, 0x80000020 ;  /* 0x80000020000b7882 */ /* 0x000fe20000000000 */
[----:B------:R-:W-:Y:S01]  /*5f20*/  UIADD3 UR8, UR6, 0x180, URZ ;  /* 0x0000018006087890 */ /* 0x000fe2000fffe03f */
[----:B-1----:R-:W-:Y:S01]  /*5f30*/  @!P5 FMUL R75, R75, R75 ;  /* 0x0000004b4b4bd220 */ /* 0x002fe20000400000 */
[----:B------:R-:W-:Y:S01]  /*5f40*/  @!P4 FMUL R79, R79, 0.5 ;  /* 0x3f0000004f4fc820 */ /* 0x000fe20000400000 */
[----:B------:R-:W-:Y:S01]  /*5f50*/  FSETP.GEU.AND P5, PT, R21, -126, PT ;  /* 0xc2fc00001500780b */ /* 0x000fe20003fae000 */
[----:B------:R-:W-:Y:S01]  /*5f60*/  UIADD3 UR6, UR6, 0x1c0, URZ ;  /* 0x000001c006067890 */ /* 0x000fe2000fffe03f */
[----:B------:R-:W-:Y:S01]  /*5f70*/  FADD R57, R56, R57 ;  /* 0x0000003938397221 */ /* 0x000fe20000000000 */
[----:B------:R-:W1:Y:S01]  /*5f80*/  MUFU.EX2 R13, R79 ;  /* 0x0000004f000d7308 */ /* 0x000e620000000800 */
[----:B------:R-:W-:-:S09]  /*5f90*/  FADD R67, R62, R67 ;  /* 0x000000433e437221 */ /* 0x000fd20000000000 */
[----:B------:R-:W-:-:S06]  /*5fa0*/  @!P5 FMUL R21, R21, 0.5 ;  /* 0x3f0000001515d820 */ /* 0x000fcc0000400000 */
[----:B------:R-:W2:Y:S01]  /*5fb0*/  MUFU.EX2 R21, R21 ;  /* 0x0000001500157308 */ /* 0x000ea20000000800 */
[----:B-1----:R-:W-:Y:S01]  /*5fc0*/  @!P4 FMUL R13, R13, R13 ;  /* 0x0000000d0d0dc220 */ /* 0x002fe20000400000 */
[----:B------:R-:W-:-:S13]  /*5fd0*/  FSETP.GEU.AND P4, PT, R23, -126, PT ;  /* 0xc2fc00001700780b */ /* 0x000fda0003f8e000 */
[----:B------:R-:W-:Y:S01]  /*5fe0*/  @!P4 FMUL R23, R23, 0.5 ;  /* 0x3f0000001717c820 */ /* 0x000fe20000400000 */
[----:B--2---:R-:W-:Y:S01]  /*5ff0*/  @!P5 FMUL R21, R21, R21 ;  /* 0x000000151515d220 */ /* 0x004fe20000400000 */
[----:B------:R-:W-:-:S04]  /*6000*/  FSETP.GEU.AND P5, PT, R83, -126, PT ;  /* 0xc2fc00005300780b */ /* 0x000fc80003fae000 */
[----:B------:R-:W1:Y:S01]  /*6010*/  MUFU.EX2 R23, R23 ;  /* 0x0000001700177308 */ /* 0x000e620000000800 */
[----:B------:R-:W-:Y:S02]  /*6020*/  WARPGROUP.DEPBAR.LE gsb0, 0x0 ;  /* 0x00008000000079c5 */ /* 0x000fe40000010000 */
[----:B------:R-:W-:Y:S01]  /*6030*/  FFMA R24, R72, UR24, -R20 ;  /* 0x0000001848187c23 */ /* 0x000fe20008000814 */
[----:B------:R-:W-:-:S04]  /*6040*/  F2FP.BF16.F32.PACK_AB R25, R71, R66 ;  /* 0x000000424719723e */ /* 0x000fc800000010ff */
[----:B------:R-:W2:Y:S01]  /*6050*/  MUFU.EX2 R72, R78 ;  /* 0x0000004e00487308 */ /* 0x000ea20000000800 */
[----:B------:R-:W-:Y:S01]  /*6060*/  F2FP.BF16.F32.PACK_AB R27, R64, R63 ;  /* 0x0000003f401b723e */ /* 0x000fe200000010ff */
[----:B------:R-:W-:Y:S01]  /*6070*/  @!P5 FMUL R83, R83, 0.5 ;  /* 0x3f0000005353d820 */ /* 0x000fe20000400000 */
[----:B------:R-:W-:Y:S01]  /*6080*/  FSETP.GEU.AND P6, PT, R24, -126, PT ;  /* 0xc2fc00001800780b */ /* 0x000fe20003fce000 */
[----:B------:R-:W-:Y:S01]  /*6090*/  FFMA R20, R84, UR24, -R20 ;  /* 0x0000001854147c23 */ /* 0x000fe20008000814 */
[----:B------:R-:W-:Y:S01]  /*60a0*/  F2FP.BF16.F32.PACK_AB R26, R69, R68 ;  /* 0x00000044451a723e */ /* 0x000fe200000010ff */
[----:B------:R-:W-:Y:S02]  /*60b0*/  FADD R66, R57, R66 ;  /* 0x0000004239427221 */ /* 0x000fe40000000000 */
[----:B------:R-:W3:Y:S01]  /*60c0*/  MUFU.EX2 R19, R83 ;  /* 0x0000005300137308 */ /* 0x000ee20000000800 */
[----:B-1----:R-:W-:Y:S01]  /*60d0*/  @!P4 FMUL R23, R23, R23 ;  /* 0x000000171717c220 */ /* 0x002fe20000400000 */
[----:B------:R-:W-:Y:S01]  /*60e0*/  FSETP.GEU.AND P4, PT, R29, -126, PT ;  /* 0xc2fc00001d00780b */ /* 0x000fe20003f8e000 */
[----:B------:R-:W-:-:S04]  /*60f0*/  FADD R66, R66, R71 ;  /* 0x0000004742427221 */ /* 0x000fc80000000000 */
[----:B------:R-:W-:Y:S01]  /*6100*/  FADD R63, R66, R63 ;  /* 0x0000003f423f7221 */ /* 0x000fe20000000000 */
[----:B------:R-:W-:Y:S01]  /*6110*/  @!P6 FMUL R24, R24, 0.5 ;  /* 0x3f0000001818e820 */ /* 0x000fe20000400000 */
[----:B--2---:R-:W-:Y:S01]  /*6120*/  @!P3 FMUL R72, R72, R72 ;  /* 0x000000484848b220 */ /* 0x004fe20000400000 */
[----:B------:R-:W-:Y:S01]  /*6130*/  FSETP.GEU.AND P3, PT, R22, -126, PT ;  /* 0xc2fc00001600780b */ /* 0x000fe20003f6e000 */
[----:B------:R-:W-:Y:S01]  /*6140*/  FADD R63, R63, R64 ;  /* 0x000000403f3f7221 */ /* 0x000fe20000000000 */
[----:B------:R1:W2:Y:S03]  /*6150*/  MUFU.EX2 R12, R24 ;  /* 0x00000018000c7308 */ /* 0x0002a60000000800 */
[----:B------:R-:W-:Y:S01]  /*6160*/  @!P4 FMUL R29, R29, 0.5 ;  /* 0x3f0000001d1dc820 */ /* 0x000fe20000400000 */
[----:B---3--:R-:W-:Y:S01]  /*6170*/  @!P5 FMUL R19, R19, R19 ;  /* 0x000000131313d220 */ /* 0x008fe20000400000 */
[----:B------:R-:W-:-:S02]  /*6180*/  FSETP.GEU.AND P5, PT, R81, -126, PT ;  /* 0xc2fc00005100780b */ /* 0x000fc40003fae000 */
[----:B-1----:R-:W-:Y:S02]  /*6190*/  F2FP.BF16.F32.PACK_AB R24, R65, R108 ;  /* 0x0000006c4118723e */ /* 0x002fe400000010ff */
[----:B------:R-:W1:Y:S02]  /*61a0*/  MUFU.EX2 R29, R29 ;  /* 0x0000001d001d7308 */ /* 0x000e640000000800 */
[----:B------:R-:W-:Y:S01]  /*61b0*/  @!P3 FMUL R22, R22, 0.5 ;  /* 0x3f0000001616b820 */ /* 0x000fe20000400000 */
[----:B------:R-:W-:Y:S01]  /*61c0*/  FADD R108, R67, R108 ;  /* 0x0000006c436c7221 */ /* 0x000fe20000000000 */
[----:B------:R-:W-:-:S03]  /*61d0*/  WARPGROUP.ARRIVE ;  /* 0x00000000000079c5 */ /* 0x000fc60000000000 */
[----:B------:R-:W-:Y:S01]  /*61e0*/  FADD R65, R108, R65 ;  /* 0x000000416c417221 */ /* 0x000fe20000000000 */
[----:B--2---:R-:W-:Y:S01]  /*61f0*/  @!P6 FMUL R12, R12, R12 ;  /* 0x0000000c0c0ce220 */ /* 0x004fe20000400000 */
[----:B------:R-:W2:Y:S01]  /*6200*/  MUFU.EX2 R22, R22 ;  /* 0x0000001600167308 */ /* 0x000ea20000000800 */
[----:B------:R-:W-:Y:S01]  /*6210*/  HGMMA.64x32x16.F32.BF16 R88, R24, gdesc[UR8].tnspB, R88, gsb0 ;  /* 0x4060000818587df0 */ /* 0x000fe20008001858 */
[----:B------:R-:W-:Y:S01]  /*6220*/  FSETP.GEU.AND P6, PT, R82, -126, PT ;  /* 0xc2fc00005200780b */ /* 0x000fe20003fce000 */
[----:B------:R-:W-:Y:S01]  /*6230*/  UMOV UR10, UR8 ;  /* 0x00000008000a7c82 */ /* 0x000fe20008000000 */
[----:B------:R-:W-:Y:S01]  /*6240*/  UMOV UR11, 0x80000020 ;  /* 0x80000020000b7882 */ /* 0x000fe20000000000 */
[----:B------:R-:W-:Y:S01]  /*6250*/  @!P5 FMUL R81, R81, 0.5 ;  /* 0x3f0000005151d820 */ /* 0x000fe20000400000 */
[----:B------:R-:W-:Y:S01]  /*6260*/  FADD R68, R65, R68 ;  /* 0x0000004441447221 */ /* 0x000fe20000000000 */
[----:B-1----:R-:W-:Y:S01]  /*6270*/  @!P4 FMUL R29, R29, R29 ;  /* 0x0000001d1d1dc220 */ /* 0x002fe20000400000 */
[----:B------:R-:W-:-:S03]  /*6280*/  FSETP.GEU.AND P4, PT, R20, -126, PT ;  /* 0xc2fc00001400780b */ /* 0x000fc60003f8e000 */
[----:B------:R-:W1:Y:S01]  /*6290*/  MUFU.EX2 R81, R81 ;  /* 0x0000005100517308 */ /* 0x000e620000000800 */
[----:B------:R-:W-:-:S03]  /*62a0*/  FADD R69, R68, R69 ;  /* 0x0000004544457221 */ /* 0x000fc60000000000 */
[----:B------:R-:W-:Y:S01]  /*62b0*/  @!P6 FMUL R82, R82, 0.5 ;  /* 0x3f0000005252e820 */ /* 0x000fe20000400000 */
[----:B--2---:R-:W-:Y:S01]  /*62c0*/  @!P3 FMUL R22, R22, R22 ;  /* 0x000000161616b220 */ /* 0x004fe20000400000 */
[----:B------:R-:W-:Y:S02]  /*62d0*/  FSETP.GEU.AND P3, PT, R30, -126, PT ;  /* 0xc2fc00001e00780b */ /* 0x000fe40003f6e000 */
[----:B------:R-:W2:Y:S02]  /*62e0*/  MUFU.EX2 R28, R82 ;  /* 0x00000052001c7308 */ /* 0x000ea40000000800 */
[----:B------:R-:W-:-:S06]  /*62f0*/  @!P4 FMUL R20, R20, 0.5 ;  /* 0x3f0000001414c820 */ /* 0x000fcc0000400000 */
[----:B------:R-:W3:Y:S01]  /*6300*/  MUFU.EX2 R33, R20 ;  /* 0x0000001400217308 */ /* 0x000ee20000000800 */
[----:B-1----:R-:W-:Y:S02]  /*6310*/  @!P5 FMUL R81, R81, R81 ;  /* 0x000000515151d220 */ /* 0x002fe40000400000 */
[----:B------:R-:W-:Y:S01]  /*6320*/  @!P3 FMUL R30, R30, 0.5 ;  /* 0x3f0000001e1eb820 */ /* 0x000fe20000400000 */
[----:B--2---:R-:W-:-:S05]  /*6330*/  @!P6 FMUL R28, R28, R28 ;  /* 0x0000001c1c1ce220 */ /* 0x004fca0000400000 */
[----:B------:R-:W1:Y:S01]  /*6340*/  MUFU.EX2 R30, R30 ;  /* 0x0000001e001e7308 */ /* 0x000e620000000800 */
[----:B------:R-:W-:Y:S01]  /*6350*/  FSETP.GEU.AND P6, PT, R80, -126, PT ;  /* 0xc2fc00005000780b */ /* 0x000fe20003fce000 */
[----:B---3--:R-:W-:Y:S01]  /*6360*/  @!P4 FMUL R33, R33, R33 ;  /* 0x000000212121c220 */ /* 0x008fe20000400000 */
[----:B------:R-:W-:-:S04]  /*6370*/  ISETP.NE.AND P4, PT, R15, 0x4, PT ;  /* 0x000000040f00780c */ /* 0x000fc80003f85270 */
[----:B------:R-:W-:Y:S01]  /*6380*/  SEL R20, RZ, 0x1, P4 ;  /* 0x00000001ff147807 */ /* 0x000fe20002000000 */
[----:B------:R-:W-:Y:S02]  /*6390*/  WARPGROUP.DEPBAR.LE gsb0, 0x0 ;  /* 0x00008000000079c5 */ /* 0x000fe40000010000 */
[----:B------:R-:W-:Y:S01]  /*63a0*/  F2FP.BF16.F32.PACK_AB R25, R75, R70 ;  /* 0x000000464b19723e */ /* 0x000fe200000010ff */
[----:B-1----:R-:W-:Y:S01]  /*63b0*/  @!P3 FMUL R30, R30, R30 ;  /* 0x0000001e1e1eb220 */ /* 0x002fe20000400000 */
[----:B------:R-:W-:Y:S02]  /*63c0*/  F2FP.BF16.F32.PACK_AB R27, R13, R72 ;  /* 0x000000480d1b723e */ /* 0x000fe400000010ff */
[----:B------:R-:W-:Y:S01]  /*63d0*/  @!P6 FMUL R80, R80, 0.5 ;  /* 0x3f0000005050e820 */ /* 0x000fe20000400000 */
[----:B------:R-:W-:Y:S01]  /*63e0*/  F2FP.BF16.F32.PACK_AB R24, R21, R12 ;  /* 0x0000000c1518723e */ /* 0x000fe200000010ff */
[----:B------:R-:W-:Y:S01]  /*63f0*/  FADD R70, R63, R70 ;  /* 0x000000463f467221 */ /* 0x000fe20000000000 */
[----:B------:R-:W-:Y:S01]  /*6400*/  F2FP.BF16.F32.PACK_AB R26, R23, R22 ;  /* 0x00000016171a723e */ /* 0x000fe200000010ff */
[----:B------:R-:W1:Y:S01]  /*6410*/  MUFU.EX2 R31, R80 ;  /* 0x00000050001f7308 */ /* 0x000e620000000800 */
[----:B------:R-:W-:Y:S01]  /*6420*/  FSETP.GEU.AND P3, PT, R85, -126, PT ;  /* 0xc2fc00005500780b */ /* 0x000fe20003f6e000 */
[----:B------:R-:W-:Y:S01]  /*6430*/  FADD R12, R69, R12 ;  /* 0x0000000c450c7221 */ /* 0x000fe20000000000 */
[----:B------:R-:W-:Y:S01]  /*6440*/  WARPGROUP.ARRIVE ;  /* 0x00000000000079c5 */ /* 0x000fe20000000000 */
[----:B------:R-:W-:Y:S01]  /*6450*/  FADD R75, R70, R75 ;  /* 0x0000004b464b7221 */ /* 0x000fe20000000000 */
[----:B------:R-:W-:Y:S01]  /*6460*/  LOP3.LUT R3, R3, R20, RZ, 0x3c, !PT ;  /* 0x0000001403037212 */ /* 0x000fe200078e3cff */
[----:B------:R-:W-:Y:S01]  /*6470*/  FADD R21, R12, R21 ;  /* 0x000000150c157221 */ /* 0x000fe20000000000 */
[----:B------:R-:W-:Y:S01]  /*6480*/  SEL R15, R15, RZ, P4 ;  /* 0x000000ff0f0f7207 */ /* 0x000fe20002000000 */
[----:B------:R-:W-:Y:S01]  /*6490*/  FADD R72, R75, R72 ;  /* 0x000000484b487221 */ /* 0x000fe20000000000 */
[----:B------:R-:W-:Y:S01]  /*64a0*/  HGMMA.64x32x16.F32.BF16 R88, R24, gdesc[UR8].tnspB, R88, gsb0 ;  /* 0x4060000818587df0 */ /* 0x000fe20008001858 */
[----:B------:R-:W-:-:S02]  /*64b0*/  FADD R22, R21, R22 ;  /* 0x0000001615167221 */ /* 0x000fc40000000000 */
[----:B------:R-:W-:Y:S02]  /*64c0*/  FADD R13, R72, R13 ;  /* 0x0000000d480d7221 */ /* 0x000fe40000000000 */
[----:B------:R-:W-:Y:S01]  /*64d0*/  @!P3 FMUL R85, R85, 0.5 ;  /* 0x3f0000005555b820 */ /* 0x000fe20000400000 */
[----:B------:R-:W-:Y:S01]  /*64e0*/  FADD R22, R22, R23 ;  /* 0x0000001716167221 */ /* 0x000fe20000000000 */
[----:B-1----:R-:W-:-:S04]  /*64f0*/  @!P6 FMUL R31, R31, R31 ;  /* 0x0000001f1f1fe220 */ /* 0x002fc80000400000 */
[----:B------:R-:W1:Y:S01]  /*6500*/  MUFU.EX2 R85, R85 ;  /* 0x0000005500557308 */ /* 0x000e620000000800 */
[----:B------:R-:W-:-:S04]  /*6510*/  FADD R22, R22, R31 ;  /* 0x0000001f16167221 */ /* 0x000fc80000000000 */
[----:B------:R-:W-:-:S04]  /*6520*/  FADD R22, R22, R81 ;  /* 0x0000005116167221 */ /* 0x000fc80000000000 */
[----:B------:R-:W-:Y:S01]  /*6530*/  FADD R22, R22, R33 ;  /* 0x0000002116167221 */ /* 0x000fe20000000000 */
[----:B-1----:R-:W-:Y:S01]  /*6540*/  @!P3 FMUL R85, R85, R85 ;  /* 0x000000555555b220 */ /* 0x002fe20000400000 */
[----:B------:R-:W-:-:S04]  /*6550*/  ISETP.NE.AND P3, PT, R6, 0x4, PT ;  /* 0x000000040600780c */ /* 0x000fc80003f65270 */
[----:B------:R-:W-:-:S05]  /*6560*/  SEL R6, R6, RZ, P3 ;  /* 0x000000ff06067207 */ /* 0x000fca0001800000 */
[C---:B------:R-:W-:Y:S02]  /*6570*/  IMAD R12, R6.reuse, 0x8, R11 ;  /* 0x00000008060c7824 */ /* 0x040fe400078e020b */
[----:B------:R-:W-:-:S03]  /*6580*/  VIADD R6, R6, 0x1 ;  /* 0x0000000106067836 */ /* 0x000fc60000000000 */
[----:B------:R-:W-:Y:S02]  /*6590*/  PRMT R12, RZ, 0x654, R12 ;  /* 0x00000654ff0c7816 */ /* 0x000fe4000000000c */
[----:B------:R-:W-:-:S04]  /*65a0*/  ISETP.NE.AND P3, PT, R6, 0x4, PT ;  /* 0x000000040600780c */ /* 0x000fc80003f65270 */
[----:B------:R-:W-:Y:S01]  /*65b0*/  SEL R6, R6, RZ, P3 ;  /* 0x000000ff06067207 */ /* 0x000fe20001800000 */
[----:B------:R-:W-:Y:S02]  /*65c0*/  WARPGROUP.DEPBAR.LE gsb0, 0x0 ;  /* 0x00008000000079c5 */ /* 0x000fe40000010000 */
[----:B------:R-:W-:Y:S01]  /*65d0*/  F2FP.BF16.F32.PACK_AB R25, R19, R28 ;  /* 0x0000001c1319723e */ /* 0x000fe200000010ff */
[----:B------:R-:W-:Y:S01]  /*65e0*/  FADD R28, R13, R28 ;  /* 0x0000001c0d1c7221 */ /* 0x000fe20000000000 */
[----:B------:R-:W-:Y:S01]  /*65f0*/  F2FP.BF16.F32.PACK_AB R27, R29, R30 ;  /* 0x0000001e1d1b723e */ /* 0x000fe200000010ff */
[----:B------:R-:W-:Y:S01]  /*6600*/  FADD R13, R22, R85 ;  /* 0x00000055160d7221 */ /* 0x000fe20000000000 */
[----:B------:R-:W-:Y:S01]  /*6610*/  F2FP.BF16.F32.PACK_AB R24, R81, R31 ;  /* 0x0000001f5118723e */ /* 0x000fe200000010ff */
[----:B------:R-:W-:Y:S01]  /*6620*/  FADD R19, R28, R19 ;  /* 0x000000131c137221 */ /* 0x000fe20000000000 */
[----:B------:R-:W-:-:S04]  /*6630*/  F2FP.BF16.F32.PACK_AB R26, R85, R33 ;  /* 0x00000021551a723e */ /* 0x000fc800000010ff */
[----:B------:R-:W-:-:S06]  /*6640*/  WARPGROUP.ARRIVE ;  /* 0x00000000000079c5 */ /* 0x000fcc0000000000 */
[----:B------:R-:W-:Y:S03]  /*6650*/  HGMMA.64x32x16.F32.BF16 R88, R24, gdesc[UR4].tnspB, R88, gsb0 ;  /* 0x4060000418587df0 */ /* 0x000fe60008001858 */
[----:B------:R-:W-:Y:S02]  /*6660*/  WARPGROUP.DEPBAR.LE gsb0, 0x0 ;  /* 0x00008000000079c5 */ /* 0x000fe40000010000 */
[----:B------:R1:W-:Y:S02]  /*6670*/  SYNCS.ARRIVE.TRANS64.RED.A1T0 RZ, [R12+URZ], RZ ;  /* 0x000000ff0cff79a7 */ /* 0x0003e4000810043f */
[----:B-1----:R-:W-:-:S04]  /*6680*/  FADD R12, R19, R30 ;  /* 0x0000001e130c7221 */ /* 0x002fc80000000000 */
[----:B------:R-:W-:Y:S01]  /*6690*/  FADD R12, R12, R29 ;  /* 0x0000001d0c0c7221 */ /* 0x000fe20000000000 */
[----:B------:R-:W-:Y:S06]  /*66a0*/  @P2 BRA `(.L_x_31) ;  /* 0x0000000000982947 */ /* 0x000fec0003800000 */
[----:B------:R-:W-:Y:S01]  /*66b0*/  ISETP.LT.OR P2, PT, R7, 0x1, !P0 ;  /* 0x000000010700780c */ /* 0x000fe20004741670 */
[----:B------:R-:W-:-:S12]  /*66c0*/  BSSY B0, `(.L_x_32) ;  /* 0x0000023000007945 */ /* 0x000fd80003800000 */
[----:B------:R-:W-:Y:S05]  /*66d0*/  @P2 BRA `(.L_x_33) ;  /* 0x0000000000842947 */ /* 0x000fea0003800000 */
[----:B------:R-:W-:Y:S01]  /*66e0*/  IMAD R19, R5, 0x8, R2 ;  /* 0x0000000805137824 */ /* 0x000fe200078e0202 */
[----:B------:R-:W-:Y:S02]  /*66f0*/  SHF.L.U32 R20, R4, 0x1f, RZ ;  /* 0x0000001f04147819 */ /* 0x000fe400000006ff */
[----:B------:R-:W-:Y:S02]  /*6700*/  ISETP.NE.AND P3, PT, R0, RZ, PT ;  /* 0x000000ff0000720c */ /* 0x000fe40003f65270 */
[----:B------:R-:W1:Y:S02]  /*6710*/  SYNCS.PHASECHK.TRANS64.TRYWAIT P2, [R19+URZ+0x9020], R20 ;  /* 0x00902014130075a7 */ /* 0x000e64000804017f */
[----:B-1----:R-:W-:Y:S09]  /*6720*/  @!P2 BRA `(.L_x_34) ;  /* 0x000000480040a947 */ /* 0x002ff20003800000 */
.L_x_81:
[----:B------:R-:W-:Y:S05]  /*6730*/  @P3 BRA `(.L_x_35) ;  /* 0x0000000000143947 */ /* 0x000fea0003800000 */
[----:B------:R-:W-:Y:S02]  /*6740*/  LOP3.LUT P2, RZ, R16, 0x1f, RZ, 0xc0, !PT ;  /* 0x0000001f10ff7812 */ /* 0x000fe4000784c0ff */
[----:B-1----:R-:W-:-:S04]  /*6750*/  MOV R20, 0x2000 ;  /* 0x0000200000147802 */ /* 0x002fc80000000f00 */
[----:B------:R2:W-:Y:S07]  /*6760*/  SYNCS.ARRIVE.TRANS64 RZ, [R19+URZ+0x9000], R20 ;  /* 0x0090001413ff79a7 */ /* 0x0005ee000800003f */
[----:B------:R-:W-:Y:S05]  /*6770*/  @!P2 BRA `(.L_x_35) ;  /* 0x000000000004a947 */ /* 0x000fea0003800000 */
[----:B------:R-:W-:Y:S01]  /*6780*/  BPT.TRAP 0x1 ;  /* 0x000000040000795c */ /* 0x000fe20000300000 */
.L_x_35:
        /* <DEDUP_REMOVED lines=9> */
[----:B------:R-:W-:Y:S01]  /*6820*/  UMOV UR10, URZ ;  /* 0x0000003f000a7c82 */ /* 0x000fe20008000000 */
[----:B------:R-:W-:Y:S01]  /*6830*/  UMOV UR12, UR36 ;  /* 0x00000024000c7c82 */ /* 0x000fe20008000000 */
[----:B------:R-:W-:Y:S01]  /*6840*/  UMOV UR13, UR37 ;  /* 0x00000025000d7c82 */ /* 0x000fe20008000000 */
[----:B------:R-:W-:-:S02]  /*6850*/  ISETP.NE.AND P2, PT, R5, 0x4, PT ;  /* 0x000000040500780c */ /* 0x000fc40003f45270 */
[----:B------:R-:W-:Y:S01]  /*6860*/  USHF.L.U32 UR11, UR11, 0x7, URZ ;  /* 0x000000070b0b7899 */ /* 0x000fe2000800063f */
[----:B------:R-:W-:Y:S01]  /*6870*/  IADD3 R8, R8, 0x1, RZ ;  /* 0x0000000108087810 */ /* 0x000fe20007ffe0ff */
[----:B------:R-:W-:Y:S01]  /*6880*/  UIADD3 UR9, UR9, 0x9000, URZ ;  /* 0x0000900009097890 */ /* 0x000fe2000fffe03f */
[----:B------:R-:W-:Y:S01]  /*6890*/  SEL R19, RZ, 0x1, P2 ;  /* 0x00000001ff137807 */ /* 0x000fe20001000000 */
[----:B------:R-:W-:Y:S01]  /*68a0*/  UIADD3 UR8, UR8, 0x1000, URZ ;  /* 0x0000100008087890 */ /* 0x000fe2000fffe03f */
[----:B------:R-:W-:Y:S02]  /*68b0*/  SEL R5, R5, RZ, P2 ;  /* 0x000000ff05057207 */ /* 0x000fe40001000000 */
[----:B------:R-:W-:-:S06]  /*68c0*/  LOP3.LUT R4, R4, R19, RZ, 0x3c, !PT ;  /* 0x0000001304047212 */ /* 0x000fcc00078e3cff */
[----:B------:R1:W-:Y:S02]  /*68d0*/  UTMALDG.4D [UR8], [UR6], desc[UR18] ;  /* 0x00001208060075b4 */ /* 0x0003e40008019000 */
[----:B-1----:R-:W-:Y:S01]  /*68e0*/  NOP ;  /* 0x0000000000007918 */ /* 0x002fe20000000000 */
.L_x_33:
[----:B------:R-:W-:Y:S05]  /*68f0*/  BSYNC B0 ;  /* 0x0000000000007941 */ /* 0x000fea0003800000 */
.L_x_32:
[----:B------:R-:W-:-:S07]  /*6900*/  VIADD R7, R7, 0xffffffff ;  /* 0xffffffff07077836 */ /* 0x000fce0000000000 */
.L_x_31:
[----:B------:R-:W-:Y:S01]  /*6910*/  VIADD R10, R10, 0x80 ;  /* 0x000000800a0a7836 */ /* 0x000fe20000000000 */
[----:B------:R-:W-:Y:S01]  /*6920*/  MOV R19, R17 ;  /* 0x0000001100137202 */ /* 0x000fe20000000f00 */
[----:B------:R-:W-:Y:S01]  /*6930*/  IMAD.MOV.U32 R21, RZ, RZ, R14 ;  /* 0x000000ffff157224 */ /* 0x000fe200078e000e */
[----:B------:R-:W-:Y:S06]  /*6940*/  @P1 BRA `(.L_x_36) ;  /* 0xffffffd4002c1947 */ /* 0x000fec000383ffff */
.L_x_24:
[----:B------:R-:W-:-:S13]  /*6950*/  ISETP.GE.AND P1, PT, R18, 0x1, PT ;  /* 0x000000011200780c */ /* 0x000fda0003f26270 */
[----:B------:R-:W-:Y:S05]  /*6960*/  @!P1 BRA `(.L_x_37) ;  /* 0x0000003400289947 */ /* 0x000fea0003800000 */
[----:B------:R-:W-:Y:S01]  /*6970*/  IMAD.MOV.U32 R21, RZ, RZ, R17 ;  /* 0x000000ffff157224 */ /* 0x000fe200078e0011 */
[----:B------:R-:W-:Y:S02]  /*6980*/  MOV R20, R14 ;  /* 0x0000000e00147202 */ /* 0x000fe40000000f00 */
[----:B------:R-:W-:-:S07]  /*6990*/  LOP3.LUT R19, R16, 0x1f, RZ, 0xc0, !PT ;  /* 0x0000001f10137812 */ /* 0x000fce00078ec0ff */
.L_x_50:
[----:B------:R-:W-:Y:S01]  /*69a0*/  IMAD R17, R15, 0x8, R2 ;  /* 0x000000080f117824 */ /* 0x000fe200078e0202 */
[----:B------:R-:W-:-:S07]  /*69b0*/  SHF.L.U32 R14, R3, 0x1f, RZ ;  /* 0x0000001f030e7819 */ /* 0x000fce00000006ff */
[----:B------:R-:W-:Y:S05]  /*69c0*/  YIELD ;  /* 0x0000000000007946 */ /* 0x000fea0003800000 */
[----:B------:R-:W1:Y:S02]  /*69d0*/  SYNCS.PHASECHK.TRANS64.TRYWAIT P1, [R17+URZ+0x9000], R14 ;  /* 0x0090000e110075a7 */ /* 0x000e64000802017f */
[----:B-1----:R-:W-:Y:S05]  /*69e0*/  @!P1 BRA `(.L_x_38) ;  /* 0x0000004400a49947 */ /* 0x002fea0003800000 */
.L_x_82:
[----:B------:R-:W-:Y:S05]  /*69f0*/  WARPSYNC.ALL ;  /* 0x0000000000007948 */ /* 0x000fea0003800000 */
[----:B------:R-:W-:Y:S01]  /*6a00*/  IMAD.MOV.U32 R23, RZ, RZ, -0x7fffffe0 ;  /* 0x80000020ff177424 */ /* 0x000fe200078e00ff */
[----:B------:R-:W-:Y:S01]  /*6a10*/  LEA R22, R15, UR20, 0x9 ;  /* 0x000000140f167c11 */ /* 0x000fe2000f8e48ff */
[----:B------:R-:W-:Y:S01]  /*6a20*/  WARPGROUP.ARRIVE ;  /* 0x00000000000079c5 */ /* 0x000fe20000000000 */
[----:B------:R-:W-:Y:S02]  /*6a30*/  ISETP.NE.AND P1, PT, R9, RZ, PT ;  /* 0x000000ff0900720c */ /* 0x000fe40003f25270 */
[----:B------:R-:W-:-:S02]  /*6a40*/  R2UR UR6, R22 ;  /* 0x00000000160672ca */ /* 0x000fc400000e0000 */
[----:B------:R-:W-:Y:S01]  /*6a50*/  R2UR UR7, R23 ;  /* 0x00000000170772ca */ /* 0x000fe200000e0000 */
[----:B------:R-:W-:Y:S01]  /*6a60*/  IMAD.MOV.U32 R23, RZ, RZ, -0x7fffffe0 ;  /* 0x80000020ff177424 */ /* 0x000fe200078e00ff */
[----:B------:R-:W-:-:S04]  /*6a70*/  IADD3 R22, R22, 0x2, RZ ;  /* 0x0000000216167810 */ /* 0x000fc80007ffe0ff */
[----:B------:R-:W-:Y:S02]  /*6a80*/  R2UR UR18, R22 ;  /* 0x00000000161272ca */ /* 0x000fe400000e0000 */
[----:B------:R-:W-:-:S05]  /*6a90*/  R2UR UR19, R23 ;  /* 0x00000000171372ca */ /* 0x000fca00000e0000 */
        /* <DEDUP_REMOVED lines=13> */
.L_x_83:
[----:B------:R-:W-:Y:S05]  /*6b70*/  @P3 BRA `(.L_x_42) ;  /* 0x0000000000143947 */ /* 0x000fea0003800000 */
[----:B------:R-:W-:Y:S02]  /*6b80*/  ISETP.NE.AND P2, PT, R19, RZ, PT ;  /* 0x000000ff1300720c */ /* 0x000fe40003f45270 */
[----:B-1----:R-:W-:-:S04]  /*6b90*/  MOV R17, 0x2000 ;  /* 0x0000200000117802 */ /* 0x002fc80000000f00 */
[----:B------:R2:W-:Y:S07]  /*6ba0*/  SYNCS.ARRIVE.TRANS64 RZ, [R14+URZ+0x9000], R17 ;  /* 0x009000110eff79a7 */ /* 0x0005ee000800003f */
[----:B------:R-:W-:Y:S05]  /*6bb0*/  @!P2 BRA `(.L_x_42) ;  /* 0x000000000004a947 */ /* 0x000fea0003800000 */
[----:B------:R-:W-:Y:S01]  /*6bc0*/  BPT.TRAP 0x1 ;  /* 0x000000040000795c */ /* 0x000fe20000300000 */
.L_x_42:
[----:B-12---:R-:W-:Y:S01]  /*6bd0*/  IMAD R17, R5, 0x2000, R2 ;  /* 0x0000200005117824 */ /* 0x006fe200078e0202 */
        /* <DEDUP_REMOVED lines=8> */
[----:B------:R-:W-:Y:S01]  /*6c60*/  VIADD R5, R5, 0x1 ;  /* 0x0000000105057836 */ /* 0x000fe20000000000 */
[----:B------:R-:W-:Y:S01]  /*6c70*/  UMOV UR10, URZ ;  /* 0x0000003f000a7c82 */ /* 0x000fe20008000000 */
[----:B------:R-:W-:Y:S01]  /*6c80*/  UMOV UR12, UR36 ;  /* 0x00000024000c7c82 */ /* 0x000fe20008000000 */
[----:B------:R-:W-:-:S02]  /*6c90*/  UMOV UR13, UR37 ;  /* 0x00000025000d7c82 */ /* 0x000fc40008000000 */
[----:B------:R-:W-:Y:S01]  /*6ca0*/  USHF.L.U32 UR11, UR11, 0x7, URZ ;  /* 0x000000070b0b7899 */ /* 0x000fe2000800063f */
[C---:B------:R-:W-:Y:S01]  /*6cb0*/  ISETP.NE.AND P2, PT, R5.reuse, 0x4, PT ;  /* 0x000000040500780c */ /* 0x040fe20003f45270 */
[----:B------:R-:W-:Y:S02]  /*6cc0*/  UIADD3 UR9, UR9, 0x9000, URZ ;  /* 0x0000900009097890 */ /* 0x000fe4000fffe03f */
[----:B------:R-:W-:Y:S01]  /*6cd0*/  UIADD3 UR8, UR8, 0x1000, URZ ;  /* 0x0000100008087890 */ /* 0x000fe2000fffe03f */
[----:B------:R-:W-:Y:S02]  /*6ce0*/  SEL R17, RZ, 0x1, P2 ;  /* 0x00000001ff117807 */ /* 0x000fe40001000000 */
[----:B------:R-:W-:Y:S02]  /*6cf0*/  SEL R5, R5, RZ, P2 ;  /* 0x000000ff05057207 */ /* 0x000fe40001000000 */
[----:B------:R-:W-:-:S04]  /*6d00*/  LOP3.LUT R4, R4, R17, RZ, 0x3c, !PT ;  /* 0x0000001104047212 */ /* 0x000fc800078e3cff */
[----:B------:R2:W-:Y:S02]  /*6d10*/  UTMALDG.4D [UR8], [UR6], desc[UR18] ;  /* 0x00001208060075b4 */ /* 0x0005e40008019000 */
[----:B--2---:R-:W-:Y:S01]  /*6d20*/  NOP ;  /* 0x0000000000007918 */ /* 0x004fe20000000000 */
.L_x_40:
[----:B------:R-:W-:-:S07]  /*6d30*/  IADD3 R7, R7, -0x1, RZ ;  /* 0xffffffff07077810 */ /* 0x000fce0007ffe0ff */
.L_x_39:
[----:B------:R-:W-:Y:S01]  /*6d40*/  VIADD R15, R15, 0x1 ;  /* 0x000000010f0f7836 */ /* 0x000fe20000000000 */
[----:B------:R-:W-:Y:S05]  /*6d50*/  WARPSYNC.ALL ;  /* 0x0000000000007948 */ /* 0x000fea0003800000 */
[----:B------:R-:W-:-:S04]  /*6d60*/  ISETP.NE.AND P2, PT, R15, 0x4, PT ;  /* 0x000000040f00780c */ /* 0x000fc80003f45270 */
[----:B-1----:R-:W-:Y:S02]  /*6d70*/  SEL R14, RZ, 0x1, P2 ;  /* 0x00000001ff0e7807 */ /* 0x002fe40001000000 */
[----:B------:R-:W-:Y:S02]  /*6d80*/  SEL R15, R15, RZ, P2 ;  /* 0x000000ff0f0f7207 */ /* 0x000fe40001000000 */
[----:B------:R-:W-:Y:S01]  /*6d90*/  LOP3.LUT R3, R3, R14, RZ, 0x3c, !PT ;  /* 0x0000000e03037212 */ /* 0x000fe200078e3cff */
[C---:B------:R-:W-:Y:S01]  /*6da0*/  VIADD R14, R10.reuse, 0x1 ;  /* 0x000000010a0e7836 */ /* 0x040fe20000000000 */
[C---:B------:R-:W-:Y:S01]  /*6db0*/  IADD3 R17, R10.reuse, 0x8, RZ ;  /* 0x000000080a117810 */ /* 0x040fe20007ffe0ff */
[C---:B------:R-:W-:Y:S01]  /*6dc0*/  VIADD R22, R10.reuse, 0x9 ;  /* 0x000000090a167836 */ /* 0x040fe20000000000 */
[----:B------:R-:W-:Y:S01]  /*6dd0*/  ISETP.GE.AND P2, PT, R10, UR21, PT ;  /* 0x000000150a007c0c */ /* 0x000fe2000bf46270 */
[----:B------:R-:W-:Y:S01]  /*6de0*/  IMAD R110, R15, 0x8, R2 ;  /* 0x000000080f6e7824 */ /* 0x000fe200078e0202 */
[----:B------:R-:W-:Y:S01]  /*6df0*/  ISETP.GE.AND P4, PT, R14, UR21, PT ;  /* 0x000000150e007c0c */ /* 0x000fe2000bf86270 */
[C---:B------:R-:W-:Y:S01]  /*6e00*/  VIADD R14, R10.reuse, 0x10 ;  /* 0x000000100a0e7836 */ /* 0x040fe20000000000 */
[----:B------:R-:W-:Y:S01]  /*6e10*/  ISETP.GE.AND P3, PT, R17, UR21, PT ;  /* 0x0000001511007c0c */ /* 0x000fe2000bf66270 */
[----:B------:R-:W-:Y:S01]  /*6e20*/  VIADD R17, R10, 0x18 ;  /* 0x000000180a117836 */ /* 0x000fe20000000000 */
[----:B------:R-:W-:Y:S01]  /*6e30*/  FSEL R24, R24, -INF , !P2 ;  /* 0xff80000018187808 */ /* 0x000fe20005000000 */
[----:B------:R-:W-:Y:S01]  /*6e40*/  BSSY B0, `(.L_x_43) ;  /* 0x00000da000007945 */ /* 0x000fe20003800000 */
[----:B------:R-:W-:-:S02]  /*6e50*/  ISETP.GE.AND P5, PT, R14, UR21, PT ;  /* 0x000000150e007c0c */ /* 0x000fc4000bfa6270 */
[----:B------:R-:W-:Y:S02]  /*6e60*/  IADD3 R14, R10, 0x11, RZ ;  /* 0x000000110a0e7810 */ /* 0x000fe40007ffe0ff */
[----:B------:R-:W-:Y:S01]  /*6e70*/  FSEL R23, R26, -INF , !P2 ;  /* 0xff8000001a177808 */ /* 0x000fe20005000000 */
[----:B------:R-:W-:Y:S01]  /*6e80*/  VIADD R26, R10, 0x49 ;  /* 0x000000490a1a7836 */ /* 0x000fe20000000000 */
[----:B------:R-:W-:Y:S01]  /*6e90*/  ISETP.GE.AND P2, PT, R14, UR21, PT ;  /* 0x000000150e007c0c */ /* 0x000fe2000bf46270 */
[----:B------:R-:W-:Y:S01]  /*6ea0*/  VIADD R14, R10, 0x19 ;  /* 0x000000190a0e7836 */ /* 0x000fe20000000000 */
[----:B------:R-:W-:Y:S02]  /*6eb0*/  FSEL R25, R25, -INF , !P4 ;  /* 0xff80000019197808 */ /* 0x000fe40006000000 */
[----:B------:R-:W-:Y:S02]  /*6ec0*/  FSEL R27, R27, -INF , !P4 ;  /* 0xff8000001b1b7808 */ /* 0x000fe40006000000 */
[----:B------:R-:W-:-:S02]  /*6ed0*/  ISETP.GE.AND P6, PT, R22, UR21, PT ;  /* 0x0000001516007c0c */ /* 0x000fc4000bfc6270 */
[----:B------:R-:W-:Y:S02]  /*6ee0*/  ISETP.GE.AND P4, PT, R17, UR21, PT ;  /* 0x0000001511007c0c */ /* 0x000fe4000bf86270 */
[----:B------:R-:W-:Y:S02]  /*6ef0*/  IADD3 R17, R10, 0x20, RZ ;  /* 0x000000200a117810 */ /* 0x000fe40007ffe0ff */
[----:B------:R-:W-:Y:S02]  /*6f00*/  FSEL R28, R28, -INF , !P3 ;  /* 0xff8000001c1c7808 */ /* 0x000fe40005800000 */
[----:B------:R-:W-:Y:S02]  /*6f10*/  FSEL R30, R30, -INF , !P3 ;  /* 0xff8000001e1e7808 */ /* 0x000fe40005800000 */
[----:B------:R-:W-:Y:S01]  /*6f20*/  ISETP.GE.AND P3, PT, R14, UR21, PT ;  /* 0x000000150e007c0c */ /* 0x000fe2000bf66270 */
[----:B------:R-:W-:Y:S01]  /*6f30*/  VIADD R14, R10, 0x21 ;  /* 0x000000210a0e7836 */ /* 0x000fe20000000000 */
[----:B------:R-:W-:-:S02]  /*6f40*/  FSEL R29, R29, -INF , !P6 ;  /* 0xff8000001d1d7808 */ /* 0x000fc40007000000 */
[----:B------:R-:W-:Y:S02]  /*6f50*/  FSEL R31, R31, -INF , !P6 ;  /* 0xff8000001f1f7808 */ /* 0x000fe40007000000 */
[----:B------:R-:W-:Y:S01]  /*6f60*/  ISETP.GE.AND P6, PT, R17, UR21, PT ;  /* 0x0000001511007c0c */ /* 0x000fe2000bfc6270 */
[----:B------:R-:W-:Y:S01]  /*6f70*/  VIADD R17, R10, 0x28 ;  /* 0x000000280a117836 */ /* 0x000fe20000000000 */
[----:B------:R-:W-:Y:S02]  /*6f80*/  FSEL R32, R32, -INF , !P5 ;  /* 0xff80000020207808 */ /* 0x000fe40006800000 */
[----:B------:R-:W-:Y:S02]  /*6f90*/  FSEL R34, R34, -INF , !P5 ;  /* 0xff80000022227808 */ /* 0x000fe40006800000 */
[----:B------:R-:W-:Y:S02]  /*6fa0*/  ISETP.GE.AND P5, PT, R14, UR21, PT ;  /* 0x000000150e007c0c */ /* 0x000fe4000bfa6270 */
[----:B------:R-:W-:-:S02]  /*6fb0*/  IADD3 R14, R10, 0x29, RZ ;  /* 0x000000290a0e7810 */ /* 0x000fc40007ffe0ff */
[----:B------:R-:W-:Y:S02]  /*6fc0*/  FSEL R33, R33, -INF , !P2 ;  /* 0xff80000021217808 */ /* 0x000fe40005000000 */
[----:B------:R-:W-:Y:S02]  /*6fd0*/  FSEL R35, R35, -INF , !P2 ;  /* 0xff80000023237808 */ /* 0x000fe40005000000 */
[----:B------:R-:W-:Y:S01]  /*6fe0*/  ISETP.GE.AND P2, PT, R17, UR21, PT ;  /* 0x0000001511007c0c */ /* 0x000fe2000bf46270 */
[----:B------:R-:W-:Y:S01]  /*6ff0*/  VIADD R17, R10, 0x30 ;  /* 0x000000300a117836 */ /* 0x000fe20000000000 */
[----:B------:R-:W-:Y:S02]  /*7000*/  FSEL R36, R36, -INF , !P4 ;  /* 0xff80000024247808 */ /* 0x000fe40006000000 */
[----:B------:R-:W-:Y:S02]  /*7010*/  FSEL R38, R38, -INF , !P4 ;  /* 0xff80000026267808 */ /* 0x000fe40006000000 */
[----:B------:R-:W-:Y:S01]  /*7020*/  ISETP.GE.AND P4, PT, R14, UR21, PT ;  /* 0x000000150e007c0c */ /* 0x000fe2000bf86270 */
[----:B------:R-:W-:Y:S01]  /*7030*/  VIADD R14, R10, 0x31 ;  /* 0x000000310a0e7836 */ /* 0x000fe20000000000 */
[----:B------:R-:W-:-:S02]  /*7040*/  FSEL R37, R37, -INF , !P3 ;  /* 0xff80000025257808 */ /* 0x000fc40005800000 */
[----:B------:R-:W-:Y:S02]  /*7050*/  FSEL R39, R39, -INF , !P3 ;  /* 0xff80000027277808 */ /* 0x000fe40005800000 */
        /* <DEDUP_REMOVED lines=20> */
[----:B------:R-:W-:-:S02]  /*71a0*/  ISETP.GE.AND P3, PT, R14, UR21, PT ;  /* 0x000000150e007c0c */ /* 0x000fc4000bf66270 */
[----:B------:R-:W-:Y:S02]  /*71b0*/  FMNMX R14, R24, R21, !PT ;  /* 0x00000015180e7209 */ /* 0x000fe40007800000 */
[----:B------:R-:W-:Y:S02]  /*71c0*/  FMNMX R22, R23, R20, !PT ;  /* 0x0000001417167209 */ /* 0x000fe40007800000 */
[----:B------:R-:W-:Y:S02]  /*71d0*/  FSEL R49, R49, -INF , !P6 ;  /* 0xff80000031317808 */ /* 0x000fe40007000000 */
[----:B------:R-:W-:Y:S02]  /*71e0*/  FSEL R51, R51, -INF , !P6 ;  /* 0xff80000033337808 */ /* 0x000fe40007000000 */
[----:B------:R-:W-:Y:S02]  /*71f0*/  ISETP.GE.AND P6, PT, R17, UR21, PT ;  /* 0x0000001511007c0c */ /* 0x000fe4000bfc6270 */
        /* <DEDUP_REMOVED lines=22> */
[----:B------:R-:W-:Y:S02]  /*7360*/  FSEL R52, R52, -INF , !P5 ;  /* 0xff80000034347808 */ /* 0x000fe40006800000 */
[----:B------:R-:W-:Y:S02]  /*7370*/  FSEL R54, R54, -INF , !P5 ;  /* 0xff80000036367808 */ /* 0x000fe40006800000 */
[----:B------:R-:W-:-:S02]  /*7380*/  ISETP.GE.AND P5, PT, R26, UR21, PT ;  /* 0x000000151a007c0c */ /* 0x000fc4000bfa6270 */
[----:B------:R-:W-:Y:S02]  /*7390*/  FMNMX R14, R48, R17, !PT ;  /* 0x00000011300e7209 */ /* 0x000fe40007800000 */
[----:B------:R-:W-:Y:S02]  /*73a0*/  FMNMX R22, R50, R105, !PT ;  /* 0x0000006932167209 */ /* 0x000fe40007800000 */
[----:B------:R-:W-:Y:S02]  /*73b0*/  IADD3 R26, R10, 0x50, RZ ;  /* 0x000000500a1a7810 */ /* 0x000fe40007ffe0ff */
[----:B------:R-:W-:Y:S02]  /*73c0*/  FSEL R53, R53, -INF , !P2 ;  /* 0xff80000035357808 */ /* 0x000fe40005000000 */
[----:B------:R-:W-:Y:S02]  /*73d0*/  FSEL R55, R55, -INF , !P2 ;  /* 0xff80000037377808 */ /* 0x000fe40005000000 */
[----:B------:R-:W-:-:S02]  /*73e0*/  FMNMX R17, R49, R14, !PT ;  /* 0x0000000e31117209 */ /* 0x000fc40007800000 */
[----:B------:R-:W-:Y:S02]  /*73f0*/  FMNMX R105, R51, R22, !PT ;  /* 0x0000001633697209 */ /* 0x000fe40007800000 */
[----:B------:R-:W-:Y:S01]  /*7400*/  ISETP.GE.AND P2, PT, R26, UR21, PT ;  /* 0x000000151a007c0c */ /* 0x000fe2000bf46270 */
[----:B------:R-:W-:Y:S01]  /*7410*/  VIADD R26, R10, 0x51 ;  /* 0x000000510a1a7836 */ /* 0x000fe20000000000 */
[----:B------:R-:W-:Y:S02]  /*7420*/  FMNMX R14, R52, R17, !PT ;  /* 0x00000011340e7209 */ /* 0x000fe40007800000 */
[----:B------:R-:W-:Y:S02]  /*7430*/  FMNMX R22, R54, R105, !PT ;  /* 0x0000006936167209 */ /* 0x000fe40007800000 */
[----:B------:R-:W-:Y:S02]  /*7440*/  FSEL R56, R56, -INF , !P4 ;  /* 0xff80000038387808 */ /* 0x000fe40006000000 */
[----:B------:R-:W-:-:S02]  /*7450*/  FSEL R58, R58, -INF , !P4 ;  /* 0xff8000003a3a7808 */ /* 0x000fc40006000000 */
[----:B------:R-:W-:Y:S01]  /*7460*/  ISETP.GE.AND P4, PT, R26, UR21, PT ;  /* 0x000000151a007c0c */ /* 0x000fe2000bf86270 */
[----:B------:R-:W-:Y:S01]  /*7470*/  VIADD R26, R10, 0x58 ;  /* 0x000000580a1a7836 */ /* 0x000fe20000000000 */
[----:B------:R-:W-:Y:S02]  /*7480*/  FMNMX R17, R53, R14, !PT ;  /* 0x0000000e35117209 */ /* 0x000fe40007800000 */
[----:B------:R-:W-:Y:S02]  /*7490*/  FMNMX R105, R55, R22, !PT ;  /* 0x0000001637697209 */ /* 0x000fe40007800000 */
[----:B------:R-:W-:Y:S02]  /*74a0*/  FSEL R57, R57, -INF , !P3 ;  /* 0xff80000039397808 */ /* 0x000fe40005800000 */
[----:B------:R-:W-:Y:S02]  /*74b0*/  FSEL R59, R59, -INF , !P3 ;  /* 0xff8000003b3b7808 */ /* 0x000fe40005800000 */
[----:B------:R-:W-:-:S02]  /*74c0*/  FMNMX R14, R56, R17, !PT ;  /* 0x00000011380e7209 */ /* 0x000fc40007800000 */
[----:B------:R-:W-:Y:S02]  /*74d0*/  FMNMX R22, R58, R105, !PT ;  /* 0x000000693a167209 */ /* 0x000fe40007800000 */
[----:B------:R-:W-:Y:S02]  /*74e0*/  ISETP.GE.AND P3, PT, R26, UR21, PT ;  /* 0x000000151a007c0c */ /* 0x000fe4000bf66270 */
[----:B------:R-:W-:Y:S02]  /*74f0*/  IADD3 R26, R10, 0x59, RZ ;  /* 0x000000590a1a7810 */ /* 0x000fe40007ffe0ff */
[----:B------:R-:W-:Y:S02]  /*7500*/  FSEL R60, R60, -INF , !P6 ;  /* 0xff8000003c3c7808 */ /* 0x000fe40007000000 */
[----:B------:R-:W-:Y:S02]  /*7510*/  FSEL R62, R62, -INF , !P6 ;  /* 0xff8000003e3e7808 */ /* 0x000fe40007000000 */
[----:B------:R-:W-:-:S02]  /*7520*/  FMNMX R17, R57, R14, !PT ;  /* 0x0000000e39117209 */ /* 0x000fc40007800000 */
[----:B------:R-:W-:Y:S02]  /*7530*/  FMNMX R105, R59, R22, !PT ;  /* 0x000000163b697209 */ /* 0x000fe40007800000 */
[----:B------:R-:W-:Y:S01]  /*7540*/  ISETP.GE.AND P6, PT, R26, UR21, PT ;  /* 0x000000151a007c0c */ /* 0x000fe2000bfc6270 */
[----:B------:R-:W-:Y:S01]  /*7550*/  VIADD R26, R10, 0x60 ;  /* 0x000000600a1a7836 */ /* 0x000fe20000000000 */
[----:B------:R-:W-:Y:S02]  /*7560*/  FSEL R61, R61, -INF , !P5 ;  /* 0xff8000003d3d7808 */ /* 0x000fe40006800000 */
[----:B------:R-:W-:Y:S02]  /*7570*/  FSEL R63, R63, -INF , !P5 ;  /* 0xff8000003f3f7808 */ /* 0x000fe40006800000 */
[----:B------:R-:W-:Y:S02]  /*7580*/  FMNMX R14, R60, R17, !PT ;  /* 0x000000113c0e7209 */ /* 0x000fe40007800000 */
[----:B------:R-:W-:-:S02]  /*7590*/  FMNMX R22, R62, R105, !PT ;  /* 0x000000693e167209 */ /* 0x000fc40007800000 */
[----:B------:R-:W-:Y:S01]  /*75a0*/  ISETP.GE.AND P5, PT, R26, UR21, PT ;  /* 0x000000151a007c0c */ /* 0x000fe2000bfa6270 */
[----:B------:R-:W-:Y:S01]  /*75b0*/  VIADD R26, R10, 0x61 ;  /* 0x000000610a1a7836 */ /* 0x000fe20000000000 */
[----:B------:R-:W-:Y:S02]  /*75c0*/  FSEL R64, R64, -INF , !P2 ;  /* 0xff80000040407808 */ /* 0x000fe40005000000 */
[----:B------:R-:W-:Y:S02]  /*75d0*/  FSEL R66, R66, -INF , !P2 ;  /* 0xff80000042427808 */ /* 0x000fe40005000000 */
[----:B------:R-:W-:Y:S02]  /*75e0*/  FMNMX R17, R61, R14, !PT ;  /* 0x0000000e3d117209 */ /* 0x000fe40007800000 */
[----:B------:R-:W-:Y:S02]  /*75f0*/  FMNMX R105, R63, R22, !PT ;  /* 0x000000163f697209 */ /* 0x000fe40007800000 */
[----:B------:R-:W-:-:S02]  /*7600*/  FSEL R65, R65, -INF , !P4 ;  /* 0xff80000041417808 */ /* 0x000fc40006000000 */
[----:B------:R-:W-:Y:S02]  /*7610*/  FSEL R67, R67, -INF , !P4 ;  /* 0xff80000043437808 */ /* 0x000fe40006000000 */
[----:B------:R-:W-:Y:S02]  /*7620*/  FMNMX R14, R64, R17, !PT ;  /* 0x00000011400e7209 */ /* 0x000fe40007800000 */
[----:B------:R-:W-:Y:S02]  /*7630*/  FMNMX R22, R66, R105, !PT ;  /* 0x0000006942167209 */ /* 0x000fe40007800000 */
[----:B------:R-:W-:Y:S02]  /*7640*/  ISETP.GE.AND P2, PT, R26, UR21, PT ;  /* 0x000000151a007c0c */ /* 0x000fe4000bf46270 */
[----:B------:R-:W-:Y:S02]  /*7650*/  IADD3 R26, R10, 0x68, RZ ;  /* 0x000000680a1a7810 */ /* 0x000fe40007ffe0ff */
[----:B------:R-:W-:-:S02]  /*7660*/  FSEL R68, R68, -INF , !P3 ;  /* 0xff80000044447808 */ /* 0x000fc40005800000 */
[----:B------:R-:W-:Y:S02]  /*7670*/  FSEL R70, R70, -INF , !P3 ;  /* 0xff80000046467808 */ /* 0x000fe40005800000 */
[----:B------:R-:W-:Y:S02]  /*7680*/  FMNMX R17, R65, R14, !PT ;  /* 0x0000000e41117209 */ /* 0x000fe40007800000 */
[----:B------:R-:W-:Y:S02]  /*7690*/  FMNMX R105, R67, R22, !PT ;  /* 0x0000001643697209 */ /* 0x000fe40007800000 */
[----:B------:R-:W-:Y:S01]  /*76a0*/  ISETP.GE.AND P4, PT, R26, UR21, PT ;  /* 0x000000151a007c0c */ /* 0x000fe2000bf86270 */
[----:B------:R-:W-:Y:S01]  /*76b0*/  VIADD R26, R10, 0x69 ;  /* 0x000000690a1a7836 */ /* 0x000fe20000000000 */
[----:B------:R-:W-:Y:S02]  /*76c0*/  FSEL R69, R69, -INF , !P6 ;  /* 0xff80000045457808 */ /* 0x000fe40007000000 */
[----:B------:R-:W-:-:S02]  /*76d0*/  FSEL R71, R71, -INF , !P6 ;  /* 0xff80000047477808 */ /* 0x000fc40007000000 */
[----:B------:R-:W-:Y:S02]  /*76e0*/  FMNMX R14, R68, R17, !PT ;  /* 0x00000011440e7209 */ /* 0x000fe40007800000 */
[----:B------:R-:W-:Y:S02]  /*76f0*/  FMNMX R22, R70, R105, !PT ;  /* 0x0000006946167209 */ /* 0x000fe40007800000 */
        /* <DEDUP_REMOVED lines=10> */
[----:B------:R-:W-:-:S02]  /*77a0*/  ISETP.GE.AND P6, PT, R26, UR21, PT ;  /* 0x000000151a007c0c */ /* 0x000fc4000bfc6270 */
[----:B------:R-:W-:Y:S02]  /*77b0*/  IADD3 R26, R10, 0x71, RZ ;  /* 0x000000710a1a7810 */ /* 0x000fe40007ffe0ff */
[----:B------:R-:W-:Y:S02]  /*77c0*/  FSEL R76, R76, -INF , !P4 ;  /* 0xff8000004c4c7808 */ /* 0x000fe40006000000 */
[----:B------:R-:W-:Y:S02]  /*77d0*/  FSEL R78, R78, -INF , !P4 ;  /* 0xff8000004e4e7808 */ /* 0x000fe40006000000 */
[----:B------:R-:W-:Y:S02]  /*77e0*/  FMNMX R17, R73, R14, !PT ;  /* 0x0000000e49117209 */ /* 0x000fe40007800000 */
[----:B------:R-:W-:Y:S02]  /*77f0*/  FMNMX R105, R75, R22, !PT ;  /* 0x000000164b697209 */ /* 0x000fe40007800000 */
[----:B------:R-:W-:Y:S01]  /*7800*/  ISETP.GE.AND P5, PT, R26, UR21, PT ;  /* 0x000000151a007c0c */ /* 0x000fe2000bfa6270 */
[----:B------:R-:W-:Y:S01]  /*7810*/  VIADD R26, R10, 0x78 ;  /* 0x000000780a1a7836 */ /* 0x000fe20000000000 */
[----:B------:R-:W-:-:S02]  /*7820*/  FSEL R77, R77, -INF , !P3 ;  /* 0xff8000004d4d7808 */ /* 0x000fc40005800000 */
[----:B------:R-:W-:Y:S02]  /*7830*/  FMNMX R14, R76, R17, !PT ;  /* 0x000000114c0e7209 */ /* 0x000fe40007800000 */
[----:B------:R-:W-:Y:S02]  /*7840*/  FSEL R79, R79, -INF , !P3 ;  /* 0xff8000004f4f7808 */ /* 0x000fe40005800000 */
[----:B------:R-:W-:Y:S02]  /*7850*/  FMNMX R22, R78, R105, !PT ;  /* 0x000000694e167209 */ /* 0x000fe40007800000 */
[----:B------:R-:W-:Y:S02]  /*7860*/  FSEL R80, R80, -INF , !P6 ;  /* 0xff80000050507808 */ /* 0x000fe40007000000 */
[----:B------:R-:W-:Y:S02]  /*7870*/  FMNMX R17, R77, R14, !PT ;  /* 0x0000000e4d117209 */ /* 0x000fe40007800000 */
[----:B------:R-:W-:-:S02]  /*7880*/  FSEL R82, R82, -INF , !P6 ;  /* 0xff80000052527808 */ /* 0x000fc40007000000 */
[----:B------:R-:W-:Y:S02]  /*7890*/  FMNMX R105, R79, R22, !PT ;  /* 0x000000164f697209 */ /* 0x000fe40007800000 */
[----:B------:R-:W-:Y:S01]  /*78a0*/  ISETP.GE.AND P2, PT, R26, UR21, PT ;  /* 0x000000151a007c0c */ /* 0x000fe2000bf46270 */
[----:B------:R-:W-:Y:S01]  /*78b0*/  VIADD R26, R10, 0x79 ;  /* 0x000000790a1a7836 */ /* 0x000fe20000000000 */
[----:B------:R-:W-:Y:S02]  /*78c0*/  FSEL R81, R81, -INF , !P5 ;  /* 0xff80000051517808 */ /* 0x000fe40006800000 */
[----:B------:R-:W-:Y:S02]  /*78d0*/  FMNMX R14, R80, R17, !PT ;  /* 0x00000011500e7209 */ /* 0x000fe40007800000 */
[----:B------:R-:W-:Y:S02]  /*78e0*/  FSEL R83, R83, -INF , !P5 ;  /* 0xff80000053537808 */ /* 0x000fe40006800000 */
[----:B------:R-:W-:-:S02]  /*78f0*/  FMNMX R22, R82, R105, !PT ;  /* 0x0000006952167209 */ /* 0x000fc40007800000 */
[----:B------:R-:W-:Y:S02]  /*7900*/  ISETP.GE.AND P4, PT, R26, UR21, PT ;  /* 0x000000151a007c0c */ /* 0x000fe4000bf86270 */
[----:B------:R-:W-:Y:S02]  /*7910*/  FSEL R84, R84, -INF , !P2 ;  /* 0xff80000054547808 */ /* 0x000fe40005000000 */
[----:B------:R-:W-:Y:S02]  /*7920*/  FMNMX R17, R81, R14, !PT ;  /* 0x0000000e51117209 */ /* 0x000fe40007800000 */
[----:B------:R-:W-:Y:S02]  /*7930*/  FSEL R86, R86, -INF , !P2 ;  /* 0xff80000056567808 */ /* 0x000fe40005000000 */
[----:B------:R-:W-:Y:S02]  /*7940*/  FMNMX R105, R83, R22, !PT ;  /* 0x0000001653697209 */ /* 0x000fe40007800000 */
[----:B------:R-:W-:-:S02]  /*7950*/  FSEL R85, R85, -INF , !P4 ;  /* 0xff80000055557808 */ /* 0x000fc40006000000 */
[----:B------:R-:W-:Y:S02]  /*7960*/  FMNMX R14, R84, R17, !PT ;  /* 0x00000011540e7209 */ /* 0x000fe40007800000 */
[----:B------:R-:W-:Y:S02]  /*7970*/  FSEL R87, R87, -INF , !P4 ;  /* 0xff80000057577808 */ /* 0x000fe40006000000 */
[----:B------:R-:W-:Y:S02]  /*7980*/  FMNMX R26, R86, R105, !PT ;  /* 0x00000069561a7209 */ /* 0x000fe40007800000 */
[----:B------:R-:W-:Y:S02]  /*7990*/  FMNMX R22, R85, R14, !PT ;  /* 0x0000000e55167209 */ /* 0x000fe40007800000 */
[----:B------:R-:W-:Y:S02]  /*79a0*/  FMNMX R26, R87, R26, !PT ;  /* 0x0000001a571a7209 */ /* 0x000fe40007800000 */
[----:B------:R-:W-:Y:S01]  /*79b0*/  SHF.L.U32 R107, R3, 0x1f, RZ ;  /* 0x0000001f036b7819 */ /* 0x000fe200000006ff */
[----:B------:R-:W1:Y:S04]  /*79c0*/  SHFL.BFLY PT, R17, R22, 0x1, 0x1f ;  /* 0x0c201f0016117f89 */ /* 0x000e6800000e0000 */
[----:B------:R-:W2:Y:S01]  /*79d0*/  SHFL.BFLY PT, R105, R26, 0x1, 0x1f ;  /* 0x0c201f001a697f89 */ /* 0x000ea200000e0000 */
[----:B-1----:R-:W-:-:S02]  /*79e0*/  FMNMX R104, R22, R17, !PT ;  /* 0x0000001116687209 */ /* 0x002fc40007800000 */
[----:B------:R-:W-:Y:S02]  /*79f0*/  LEA R22, R6, R11, 0x3 ;  /* 0x0000000b06167211 */ /* 0x000fe400078e18ff */
[----:B--2---:R-:W-:Y:S01]  /*7a00*/  FMNMX R105, R26, R105, !PT ;  /* 0x000000691a697209 */ /* 0x004fe20007800000 */
[----:B------:R-:W1:Y:S01]  /*7a10*/  SHFL.BFLY PT, R17, R104, 0x2, 0x1f ;  /* 0x0c401f0068117f89 */ /* 0x000e6200000e0000 */
[----:B------:R-:W-:-:S03]  /*7a20*/  PRMT R22, RZ, 0x654, R22 ;  /* 0x00000654ff167816 */ /* 0x000fc60000000016 */
[----:B------:R-:W2:Y:S01]  /*7a30*/  SHFL.BFLY PT, R14, R105, 0x2, 0x1f ;  /* 0x0c401f00690e7f89 */ /* 0x000ea200000e0000 */
[----:B------:R3:W-:Y:S01]  /*7a40*/  SYNCS.ARRIVE.TRANS64.RED.A1T0 RZ, [R22+URZ], RZ ;  /* 0x000000ff16ff79a7 */ /* 0x0007e2000810043f */
[----:B------:R-:W4:Y:S01]  /*7a50*/  SYNCS.PHASECHK.TRANS64.TRYWAIT P6, [R110+URZ+0x9000], R107 ;  /* 0x0090006b6e0075a7 */ /* 0x000f2200080c017f */
[----:B-1----:R-:W-:Y:S02]  /*7a60*/  FMNMX R17, R104, R17, !PT ;  /* 0x0000001168117209 */ /* 0x002fe40007800000 */
[----:B--2---:R-:W-:Y:S02]  /*7a70*/  FMNMX R14, R105, R14, !PT ;  /* 0x0000000e690e7209 */ /* 0x004fe40007800000 */
[C---:B------:R-:W-:Y:S02]  /*7a80*/  FSETP.NEU.AND P2, PT, R17.reuse, -INF , PT ;  /* 0xff8000001100780b */ /* 0x040fe40003f4d000 */
[----:B------:R-:W-:Y:S02]  /*7a90*/  FSETP.NEU.AND P3, PT, R14, -INF , PT ;  /* 0xff8000000e00780b */ /* 0x000fe40003f6d000 */
[----:B------:R-:W-:-:S02]  /*7aa0*/  FSEL R108, R17, RZ, P2 ;  /* 0x000000ff116c7208 */ /* 0x000fc40001000000 */
[----:B------:R-:W-:-:S03]  /*7ab0*/  FSEL R109, R14, RZ, P3 ;  /* 0x000000ff0e6d7208 */ /* 0x000fc60001800000 */
[----:B------:R-:W-:Y:S02]  /*7ac0*/  FADD R21, -R108, R21 ;  /* 0x000000156c157221 */ /* 0x000fe40000000100 */
[----:B------:R-:W-:Y:S02]  /*7ad0*/  FADD R20, -R109, R20 ;  /* 0x000000146d147221 */ /* 0x000fe40000000100 */
[----:B------:R-:W-:Y:S02]  /*7ae0*/  FMUL R21, R21, UR15 ;  /* 0x0000000f15157c20 */ /* 0x000fe40008400000 */
[----:B------:R-:W-:Y:S01]  /*7af0*/  FMUL R26, R20, UR15 ;  /* 0x0000000f141a7c20 */ /* 0x000fe20008400000 */
[----:B------:R-:W-:Y:S02]  /*7b00*/  FMUL R20, R109, UR15 ;  /* 0x0000000f6d147c20 */ /* 0x000fe40008400000 */
[----:B------:R-:W-:Y:S02]  /*7b10*/  FSETP.GEU.AND P2, PT, R21, -126, PT ;  /* 0xc2fc00001500780b */ /* 0x000fe40003f4e000 */
[----:B------:R-:W-:Y:S01]  /*7b20*/  FSETP.GEU.AND P3, PT, R26, -126, PT ;  /* 0xc2fc00001a00780b */ /* 0x000fe20003f6e000 */
[--C-:B------:R-:W-:Y:S01]  /*7b30*/  FFMA R104, R23, UR15, -R20.reuse ;  /* 0x0000000f17687c23 */ /* 0x100fe20008000814 */
[--C-:B------:R-:W-:Y:S01]  /*7b40*/  FFMA R27, R27, UR15, -R20.reuse ;  /* 0x0000000f1b1b7c23 */ /* 0x100fe20008000814 */
[----:B------:R-:W-:-:S03]  /*7b50*/  FFMA R106, R30, UR15, -R20 ;  /* 0x0000000f1e6a7c23 */ /* 0x000fc60008000814 */
[----:B------:R-:W-:Y:S02]  /*7b60*/  FSETP.GEU.AND P4, PT, R104, -126, PT ;  /* 0xc2fc00006800780b */ /* 0x000fe40003f8e000 */
[----:B------:R-:W-:-:S03]  /*7b70*/  FSETP.GEU.AND P5, PT, R27, -126, PT ;  /* 0xc2fc00001b00780b */ /* 0x000fc60003fae000 */
[----:B------:R-:W-:Y:S02]  /*7b80*/  @!P2 FMUL R21, R21, 0.5 ;  /* 0x3f0000001515a820 */ /* 0x000fe40000400000 */
[----:B------:R-:W-:Y:S02]  /*7b90*/  @!P3 FMUL R26, R26, 0.5 ;  /* 0x3f0000001a1ab820 */ /* 0x000fe40000400000 */
[----:B---3--:R1:W2:Y:S04]  /*7ba0*/  MUFU.EX2 R22, R21 ;  /* 0x0000001500167308 */ /* 0x0082a80000000800 */
[----:B------:R-:W-:-:S04]  /*7bb0*/  @!P4 FMUL R104, R104, 0.5 ;  /* 0x3f0000006868c820 */ /* 0x000fc80000400000 */
[----:B------:R1:W3:Y:S01]  /*7bc0*/  MUFU.EX2 R23, R26 ;  /* 0x0000001a00177308 */ /* 0x0002e20000000800 */
[----:B----4-:R-:W-:Y:S05]  /*7bd0*/  @!P6 BRA `(.L_x_44) ;  /* 0x000000340050e947 */ /* 0x010fea0003800000 */
.L_x_84:
[----:B------:R-:W-:Y:S05]  /*7be0*/  BSYNC B0 ;  /* 0x0000000000007941 */ /* 0x000fea0003800000 */
.L_x_43:
[----:B------:R-:W-:Y:S01]  /*7bf0*/  @!P5 FMUL R27, R27, 0.5 ;  /* 0x3f0000001b1bd820 */ /* 0x000fe20000400000 */
[--C-:B------:R-:W-:Y:S01]  /*7c00*/  FFMA R105, R31, UR15, -R20.reuse ;  /* 0x0000000f1f697c23 */ /* 0x100fe20008000814 */
[----:B-1----:R-:W-:Y:S01]  /*7c10*/  FMUL R21, R108, UR15 ;  /* 0x0000000f6c157c20 */ /* 0x002fe20008400000 */
[----:B---3--:R-:W-:Y:S01]  /*7c20*/  @!P3 FMUL R23, R23, R23 ;  /* 0x000000171717b220 */ /* 0x008fe20000400000 */
[----:B------:R-:W1:Y:S01]  /*7c30*/  MUFU.EX2 R31, R27 ;  /* 0x0000001b001f7308 */ /* 0x000e620000000800 */
[----:B------:R-:W-:Y:S01]  /*7c40*/  FSETP.GEU.AND P6, PT, R106, -126, PT ;  /* 0xc2fc00006a00780b */ /* 0x000fe20003fce000 */
[--C-:B------:R-:W-:Y:S01]  /*7c50*/  FFMA R108, R28, UR15, -R21.reuse ;  /* 0x0000000f1c6c7c23 */ /* 0x100fe20008000815 */
[--C-:B------:R-:W-:Y:S01]  /*7c60*/  FFMA R24, R24, UR15, -R21.reuse ;  /* 0x0000000f18187c23 */ /* 0x100fe20008000815 */
[--C-:B------:R-:W-:Y:S01]  /*7c70*/  FFMA R26, R29, UR15, -R21.reuse ;  /* 0x0000000f1d1a7c23 */ /* 0x100fe20008000815 */
[--C-:B------:R-:W-:Y:S01]  /*7c80*/  FFMA R29, R33, UR15, -R21.reuse ;  /* 0x0000000f211d7c23 */ /* 0x100fe20008000815 */
[--C-:B------:R-:W-:Y:S01]  /*7c90*/  FFMA R35, R35, UR15, -R20.reuse ;  /* 0x0000000f23237c23 */ /* 0x100fe20008000814 */
[--C-:B------:R-:W-:Y:S01]  /*7ca0*/  FFMA R28, R32, UR15, -R21.reuse ;  /* 0x0000000f201c7c23 */ /* 0x100fe20008000815 */
[----:B------:R-:W-:Y:S01]  /*7cb0*/  FSETP.GEU.AND P3, PT, R24, -126, PT ;  /* 0xc2fc00001800780b */ /* 0x000fe20003f6e000 */
[----:B------:R-:W3:Y:S01]  /*7cc0*/  MUFU.EX2 R30, R104 ;  /* 0x00000068001e7308 */ /* 0x000ee20000000800 */
[--C-:B------:R-:W-:Y:S01]  /*7cd0*/  FFMA R32, R34, UR15, -R20.reuse ;  /* 0x0000000f22207c23 */ /* 0x100fe20008000814 */
[--C-:B------:R-:W-:Y:S01]  /*7ce0*/  FFMA R34, R36, UR15, -R21.reuse ;  /* 0x0000000f24227c23 */ /* 0x100fe20008000815 */
[--C-:B------:R-:W-:Y:S01]  /*7cf0*/  FFMA R36, R38, UR15, -R20.reuse ;  /* 0x0000000f26247c23 */ /* 0x100fe20008000814 */
[--C-:B------:R-:W-:Y:S01]  /*7d00*/  FFMA R40, R40, UR15, -R21.reuse ;  /* 0x0000000f28287c23 */ /* 0x100fe20008000815 */
[----:B------:R-:W-:Y:S01]  /*7d10*/  @!P6 FMUL R106, R106, 0.5 ;  /* 0x3f0000006a6ae820 */ /* 0x000fe20000400000 */
[----:B--2---:R-:W-:Y:S01]  /*7d20*/  @!P2 FMUL R22, R22, R22 ;  /* 0x000000161616a220 */ /* 0x004fe20000400000 */
[----:B------:R-:W-:Y:S01]  /*7d30*/  FSETP.GEU.AND P2, PT, R105, -126, PT ;  /* 0xc2fc00006900780b */ /* 0x000fe20003f4e000 */
[----:B-1----:R-:W-:Y:S01]  /*7d40*/  @!P5 FMUL R31, R31, R31 ;  /* 0x0000001f1f1fd220 */ /* 0x002fe20000400000 */
[----:B------:R-:W-:Y:S01]  /*7d50*/  FSETP.GEU.AND P5, PT, R108, -126, PT ;  /* 0xc2fc00006c00780b */ /* 0x000fe20003fae000 */
[----:B------:R-:W1:Y:S01]  /*7d60*/  MUFU.EX2 R104, R106 ;  /* 0x0000006a00687308 */ /* 0x000e620000000800 */
[--C-:B------:R-:W-:Y:S01]  /*7d70*/  FFMA R25, R25, UR15, -R21.reuse ;  /* 0x0000000f19197c23 */ /* 0x100fe20008000815 */
[----:B------:R-:W-:Y:S01]  /*7d80*/  @!P3 FMUL R24, R24, 0.5 ;  /* 0x3f0000001818b820 */ /* 0x000fe20000400000 */
[--C-:B------:R-:W-:Y:S01]  /*7d90*/  FFMA R41, R41, UR15, -R21.reuse ;  /* 0x0000000f29297c23 */ /* 0x100fe20008000815 */
[----:B------:R-:W-:Y:S01]  /*7da0*/  IMAD.MOV.U32 R111, RZ, RZ, -0x7fffffe0 ;  /* 0x80000020ff6f7424 */ /* 0x000fe200078e00ff */
[----:B----4-:R-:W-:Y:S01]  /*7db0*/  LEA R110, R15, UR14, 0x9 ;  /* 0x0000000e0f6e7c11 */ /* 0x010fe2000f8e48ff */
[----:B------:R-:W-:Y:S05]  /*7dc0*/  WARPSYNC.ALL ;  /* 0x0000000000007948 */ /* 0x000fea0003800000 */
[----:B------:R2:W4:Y:S01]  /*7dd0*/  MUFU.EX2 R107, R24 ;  /* 0x00000018006b7308 */ /* 0x0005220000000800 */
[----:B------:R-:W-:Y:S01]  /*7de0*/  @!P5 FMUL R108, R108, 0.5 ;  /* 0x3f0000006c6cd820 */ /* 0x000fe20000400000 */
[----:B---3--:R-:W-:Y:S01]  /*7df0*/  @!P4 FMUL R30, R30, R30 ;  /* 0x0000001e1e1ec220 */ /* 0x008fe20000400000 */
[----:B------:R-:W-:Y:S01]  /*7e00*/  FSETP.GEU.AND P4, PT, R25, -126, PT ;  /* 0xc2fc00001900780b */ /* 0x000fe20003f8e000 */
[----:B------:R-:W-:Y:S01]  /*7e10*/  @!P2 FMUL R105, R105, 0.5 ;  /* 0x3f0000006969a820 */ /* 0x000fe20000400000 */
[----:B------:R-:W-:Y:S01]  /*7e20*/  R2UR UR6, R110 ;  /* 0x000000006e0672ca */ /* 0x000fe200000e0000 */
[----:B-1----:R-:W-:Y:S01]  /*7e30*/  @!P6 FMUL R104, R104, R104 ;  /* 0x000000686868e220 */ /* 0x002fe20000400000 */
[----:B------:R-:W-:Y:S01]  /*7e40*/  FSETP.GEU.AND P6, PT, R26, -126, PT ;  /* 0xc2fc00001a00780b */ /* 0x000fe20003fce000 */
[----:B------:R-:W1:Y:S01]  /*7e50*/  MUFU.EX2 R108, R108 ;  /* 0x0000006c006c7308 */ /* 0x000e620000000800 */
[--C-:B--2---:R-:W-:Y:S01]  /*7e60*/  FFMA R24, R45, UR15, -R21.reuse ;  /* 0x0000000f2d187c23 */ /* 0x104fe20008000815 */
[----:B------:R-:W-:Y:S01]  /*7e70*/  R2UR UR7, R111 ;  /* 0x000000006f0772ca */ /* 0x000fe200000e0000 */
[--C-:B------:R-:W-:Y:S01]  /*7e80*/  FFMA R38, R44, UR15, -R21.reuse ;  /* 0x0000000f2c267c23 */ /* 0x100fe20008000815 */
[-C--:B------:R-:W-:Y:S01]  /*7e90*/  FMUL R88, R88, R22.reuse ;  /* 0x0000001658587220 */ /* 0x080fe20000400000 */
[-C--:B------:R-:W-:Y:S01]  /*7ea0*/  FMUL R89, R89, R22.reuse ;  /* 0x0000001659597220 */ /* 0x080fe20000400000 */
[-C--:B------:R-:W-:Y:S01]  /*7eb0*/  FMUL R92, R92, R22.reuse ;  /* 0x000000165c5c7220 */ /* 0x080fe20000400000 */
[-C--:B------:R-:W-:Y:S01]  /*7ec0*/  FMUL R93, R93, R22.reuse ;  /* 0x000000165d5d7220 */ /* 0x080fe20000400000 */
[----:B------:R-:W-:Y:S01]  /*7ed0*/  @!P4 FMUL R25, R25, 0.5 ;  /* 0x3f0000001919c820 */ /* 0x000fe20000400000 */
[----:B----4-:R-:W-:Y:S01]  /*7ee0*/  @!P3 FMUL R107, R107, R107 ;  /* 0x0000006b6b6bb220 */ /* 0x010fe20000400000 */
[----:B------:R-:W-:Y:S01]  /*7ef0*/  FSETP.GEU.AND P3, PT, R29, -126, PT ;  /* 0xc2fc00001d00780b */ /* 0x000fe20003f6e000 */
[----:B------:R-:W2:Y:S01]  /*7f00*/  MUFU.EX2 R105, R105 ;  /* 0x0000006900697308 */ /* 0x000ea20000000800 */
[----:B------:R-:W-:Y:S01]  /*7f10*/  @!P6 FMUL R26, R26, 0.5 ;  /* 0x3f0000001a1ae820 */ /* 0x000fe20000400000 */
[-C--:B------:R-:W-:Y:S01]  /*7f20*/  FMUL R96, R96, R22.reuse ;  /* 0x0000001660607220 */ /* 0x080fe20000400000 */
[-C--:B------:R-:W-:Y:S01]  /*7f30*/  FMUL R97, R97, R22.reuse ;  /* 0x0000001661617220 */ /* 0x080fe20000400000 */
[-C--:B------:R-:W-:Y:S01]  /*7f40*/  FMUL R100, R100, R22.reuse ;  /* 0x0000001664647220 */ /* 0x080fe20000400000 */
[----:B------:R-:W-:Y:S01]  /*7f50*/  FMUL R101, R101, R22 ;  /* 0x0000001665657220 */ /* 0x000fe20000400000 */
[----:B-1----:R-:W-:Y:S01]  /*7f60*/  @!P5 FMUL R108, R108, R108 ;  /* 0x0000006c6c6cd220 */ /* 0x002fe20000400000 */
[----:B------:R-:W-:Y:S01]  /*7f70*/  FSETP.GEU.AND P5, PT, R35, -126, PT ;  /* 0xc2fc00002300780b */ /* 0x000fe20003fae000 */
[----:B------:R-:W1:Y:S01]  /*7f80*/  MUFU.EX2 R33, R26 ;  /* 0x0000001a00217308 */ /* 0x000e620000000800 */
[-C--:B------:R-:W-:Y:S01]  /*7f90*/  FMUL R90, R90, R23.reuse ;  /* 0x000000175a5a7220 */ /* 0x080fe20000400000 */
[-C--:B------:R-:W-:Y:S01]  /*7fa0*/  FMUL R91, R91, R23.reuse ;  /* 0x000000175b5b7220 */ /* 0x080fe20000400000 */
[-C--:B------:R-:W-:Y:S01]  /*7fb0*/  FMUL R94, R94, R23.reuse ;  /* 0x000000175e5e7220 */ /* 0x080fe20000400000 */
[----:B------:R-:W-:Y:S01]  /*7fc0*/  @!P3 FMUL R29, R29, 0.5 ;  /* 0x3f0000001d1db820 */ /* 0x000fe20000400000 */
[-C--:B------:R-:W-:Y:S01]  /*7fd0*/  FMUL R95, R95, R23.reuse ;  /* 0x000000175f5f7220 */ /* 0x080fe20000400000 */
[-C--:B------:R-:W-:Y:S01]  /*7fe0*/  FMUL R98, R98, R23.reuse ;  /* 0x0000001762627220 */ /* 0x080fe20000400000 */
[----:B------:R-:W-:Y:S01]  /*7ff0*/  FMUL R99, R99, R23 ;  /* 0x0000001763637220 */ /* 0x000fe20000400000 */
[----:B------:R3:W4:Y:S01]  /*8000*/  MUFU.EX2 R106, R25 ;  /* 0x00000019006a7308 */ /* 0x0007220000000800 */
[----:B--2---:R-:W-:Y:S01]  /*8010*/  @!P2 FMUL R105, R105, R105 ;  /* 0x000000696969a220 */ /* 0x004fe20000400000 */
[----:B------:R-:W-:Y:S01]  /*8020*/  FSETP.GEU.AND P2, PT, R28, -126, PT ;  /* 0xc2fc00001c00780b */ /* 0x000fe20003f4e000 */
[-C--:B------:R-:W-:Y:S01]  /*8030*/  FMUL R102, R102, R23.reuse ;  /* 0x0000001766667220 */ /* 0x080fe20000400000 */
[----:B------:R-:W-:Y:S01]  /*8040*/  @!P5 FMUL R35, R35, 0.5 ;  /* 0x3f0000002323d820 */ /* 0x000fe20000400000 */
[----:B------:R-:W-:Y:S01]  /*8050*/  FMUL R103, R103, R23 ;  /* 0x0000001767677220 */ /* 0x000fe20000400000 */
[----:B------:R-:W-:Y:S01]  /*8060*/  F2FP.BF16.F32.PACK_AB R27, R105, R104 ;  /* 0x00000068691b723e */ /* 0x000fe200000010ff */
[--C-:B------:R-:W-:Y:S01]  /*8070*/  FFMA R37, R37, UR15, -R21.reuse ;  /* 0x0000000f25257c23 */ /* 0x100fe20008000815 */
[----:B------:R-:W2:Y:S01]  /*8080*/  MUFU.EX2 R29, R29 ;  /* 0x0000001d001d7308 */ /* 0x000ea20000000800 */
[----:B-1----:R-:W-:Y:S01]  /*8090*/  @!P6 FMUL R33, R33, R33 ;  /* 0x000000212121e220 */ /* 0x002fe20000400000 */
[----:B------:R-:W-:Y:S01]  /*80a0*/  FSETP.GEU.AND P6, PT, R34, -126, PT ;  /* 0xc2fc00002200780b */ /* 0x000fe20003fce000 */
[--C-:B---3--:R-:W-:Y:S01]  /*80b0*/  FFMA R25, R43, UR15, -R20.reuse ;  /* 0x0000000f2b197c23 */ /* 0x108fe20008000814 */
[--C-:B------:R-:W-:Y:S01]  /*80c0*/  FFMA R39, R39, UR15, -R20.reuse ;  /* 0x0000000f27277c23 */ /* 0x100fe20008000814 */
[--C-:B------:R-:W-:Y:S01]  /*80d0*/  FFMA R42, R42, UR15, -R20.reuse ;  /* 0x0000000f2a2a7c23 */ /* 0x100fe20008000814 */
[----:B------:R-:W-:Y:S01]  /*80e0*/  F2FP.BF16.F32.PACK_AB R26, R33, R108 ;  /* 0x0000006c211a723e */ /* 0x000fe200000010ff */
[----:B------:R-:W-:Y:S01]  /*80f0*/  @!P2 FMUL R28, R28, 0.5 ;  /* 0x3f0000001c1ca820 */ /* 0x000fe20000400000 */
[----:B------:R-:W1:Y:S01]  /*8100*/  MUFU.EX2 R35, R35 ;  /* 0x0000002300237308 */ /* 0x000e620000000800 */
[----:B----4-:R-:W-:Y:S01]  /*8110*/  @!P4 FMUL R106, R106, R106 ;  /* 0x0000006a6a6ac220 */ /* 0x010fe20000400000 */
[----:B------:R-:W-:Y:S01]  /*8120*/  FSETP.GEU.AND P4, PT, R32, -126, PT ;  /* 0xc2fc00002000780b */ /* 0x000fe20003f8e000 */
[--C-:B------:R-:W-:Y:S01]  /*8130*/  FFMA R47, R47, UR15, -R20.reuse ;  /* 0x0000000f2f2f7c23 */ /* 0x100fe20008000814 */
[--C-:B------:R-:W-:Y:S01]  /*8140*/  FFMA R46, R46, UR15, -R20.reuse ;  /* 0x0000000f2e2e7c23 */ /* 0x100fe20008000814 */
[--C-:B------:R-:W-:Y:S01]  /*8150*/  FFMA R109, R48, UR15, -R21.reuse ;  /* 0x0000000f306d7c23 */ /* 0x100fe20008000815 */
[--C-:B------:R-:W-:Y:S01]  /*8160*/  FFMA R49, R49, UR15, -R21.reuse ;  /* 0x0000000f31317c23 */ /* 0x100fe20008000815 */
[----:B------:R-:W-:Y:S01]  /*8170*/  @!P6 FMUL R34, R34, 0.5 ;  /* 0x3f0000002222e820 */ /* 0x000fe20000400000 */
[----:B------:R-:W3:Y:S01]  /*8180*/  MUFU.EX2 R28, R28 ;  /* 0x0000001c001c7308 */ /* 0x000ee20000000800 */
[----:B--2---:R-:W-:Y:S01]  /*8190*/  @!P3 FMUL R29, R29, R29 ;  /* 0x0000001d1d1db220 */ /* 0x004fe20000400000 */
[----:B------:R-:W-:Y:S01]  /*81a0*/  FSETP.GEU.AND P3, PT, R36, -126, PT ;  /* 0xc2fc00002400780b */ /* 0x000fe20003f6e000 */
[--C-:B------:R-:W-:Y:S01]  /*81b0*/  FFMA R48, R50, UR15, -R20.reuse ;  /* 0x0000000f32307c23 */ /* 0x100fe20008000814 */
[--C-:B------:R-:W-:Y:S01]  /*81c0*/  FFMA R51, R51, UR15, -R20.reuse ;  /* 0x0000000f33337c23 */ /* 0x100fe20008000814 */
[--C-:B------:R-:W-:Y:S01]  /*81d0*/  FFMA R50, R52, UR15, -R21.reuse ;  /* 0x0000000f34327c23 */ /* 0x100fe20008000815 */
[--C-:B------:R-:W-:Y:S01]  /*81e0*/  FFMA R53, R53, UR15, -R21.reuse ;  /* 0x0000000f35357c23 */ /* 0x100fe20008000815 */
[----:B------:R-:W-:Y:S01]  /*81f0*/  @!P4 FMUL R32, R32, 0.5 ;  /* 0x3f0000002020c820 */ /* 0x000fe20000400000 */
[----:B------:R-:W2:Y:S01]  /*8200*/  MUFU.EX2 R34, R34 ;  /* 0x0000002200227308 */ /* 0x000ea20000000800 */
[----:B-1----:R-:W-:Y:S01]  /*8210*/  @!P5 FMUL R35, R35, R35 ;  /* 0x000000232323d220 */ /* 0x002fe20000400000 */
[----:B------:R-:W-:Y:S01]  /*8220*/  FSETP.GEU.AND P5, PT, R40, -126, PT ;  /* 0xc2fc00002800780b */ /* 0x000fe20003fae000 */
[--C-:B------:R-:W-:Y:S01]  /*8230*/  FFMA R52, R54, UR15, -R20.reuse ;  /* 0x0000000f36347c23 */ /* 0x100fe20008000814 */
[--C-:B------:R-:W-:Y:S01]  /*8240*/  FFMA R55, R55, UR15, -R20.reuse ;  /* 0x0000000f37377c23 */ /* 0x100fe20008000814 */
[--C-:B------:R-:W-:Y:S01]  /*8250*/  FFMA R54, R56, UR15, -R21.reuse ;  /* 0x0000000f38367c23 */ /* 0x100fe20008000815 */
[--C-:B------:R-:W-:Y:S01]  /*8260*/  FFMA R57, R57, UR15, -R21.reuse ;  /* 0x0000000f39397c23 */ /* 0x100fe20008000815 */
[----:B------:R-:W-:Y:S01]  /*8270*/  @!P3 FMUL R36, R36, 0.5 ;  /* 0x3f0000002424b820 */ /* 0x000fe20000400000 */
[----:B------:R-:W1:Y:S01]  /*8280*/  MUFU.EX2 R32, R32 ;  /* 0x0000002000207308 */ /* 0x000e620000000800 */
        /* <DEDUP_REMOVED lines=21> */
[----:B------:R-:W-:Y:S01]  /*83e0*/  FFMA R73, R73, UR15, -R21 ;  /* 0x0000000f49497c23 */ /* 0x000fe20008000815 */
[----:B------:R-:W-:Y:S01]  /*83f0*/  @!P6 FMUL R41, R41, 0.5 ;  /* 0x3f0000002929e820 */ /* 0x000fe20000400000 */
[----:B------:R-:W1:Y:S01]  /*8400*/  MUFU.EX2 R37, R37 ;  /* 0x0000002500257308 */ /* 0x000e620000000800 */
[----:B---3--:R-:W-:Y:S01]  /*8410*/  @!P3 FMUL R36, R36, R36 ;  /* 0x000000242424b220 */ /* 0x008fe20000400000 */
[----:B------:R-:W-:Y:S01]  /*8420*/  FSETP.GEU.AND P3, PT, R25, -126, PT ;  /* 0xc2fc00001900780b */ /* 0x000fe20003f6e000 */
[----:B------:R-:W-:Y:S01]  /*8430*/  FFMA R74, R74, UR15, -R20 ;  /* 0x0000000f4a4a7c23 */ /* 0x000fe20008000814 */
[----:B------:R-:W-:Y:S01]  /*8440*/  FFMA R13, R22, R13, R107 ;  /* 0x0000000d160d7223 */ /* 0x000fe2000000006b */
[----:B------:R-:W-:Y:S01]  /*8450*/  FFMA R12, R23, R12, R30 ;  /* 0x0000000c170c7223 */ /* 0x000fe2000000001e */
[----:B------:R-:W-:Y:S01]  /*8460*/  FFMA R75, R75, UR15, -R20 ;  /* 0x0000000f4b4b7c23 */ /* 0x000fe20008000814 */
[----:B------:R-:W-:Y:S01]  /*8470*/  @!P4 FMUL R39, R39, 0.5 ;  /* 0x3f0000002727c820 */ /* 0x000fe20000400000 */
[----:B------:R-:W3:Y:S01]  /*8480*/  MUFU.EX2 R43, R41 ;  /* 0x00000029002b7308 */ /* 0x000ee20000000800 */
[----:B--2---:R-:W-:Y:S01]  /*8490*/  @!P5 FMUL R40, R40, R40 ;  /* 0x000000282828d220 */ /* 0x004fe20000400000 */
[----:B------:R-:W-:Y:S01]  /*84a0*/  FSETP.GEU.AND P5, PT, R24, -126, PT ;  /* 0xc2fc00001800780b */ /* 0x000fe20003fae000 */
[----:B------:R-:W-:Y:S01]  /*84b0*/  FADD R13, R13, R106 ;  /* 0x0000006a0d0d7221 */ /* 0x000fe20000000000 */
[--C-:B------:R-:W-:Y:S01]  /*84c0*/  FFMA R77, R77, UR15, -R21.reuse ;  /* 0x0000000f4d4d7c23 */ /* 0x100fe20008000815 */
[--C-:B------:R-:W-:Y:S01]  /*84d0*/  FFMA R78, R78, UR15, -R20.reuse ;  /* 0x0000000f4e4e7c23 */ /* 0x100fe20008000814 */
[----:B------:R-:W-:Y:S01]  /*84e0*/  FFMA R79, R79, UR15, -R20 ;  /* 0x0000000f4f4f7c23 */ /* 0x000fe20008000814 */
[----:B------:R-:W-:Y:S01]  /*84f0*/  @!P3 FMUL R25, R25, 0.5 ;  /* 0x3f0000001919b820 */ /* 0x000fe20000400000 */
[----:B------:R-:W2:Y:S01]  /*8500*/  MUFU.EX2 R39, R39 ;  /* 0x0000002700277308 */ /* 0x000ea20000000800 */
[----:B-1----:R-:W-:Y:S01]  /*8510*/  @!P2 FMUL R37, R37, R37 ;  /* 0x000000252525a220 */ /* 0x002fe20000400000 */
[----:B------:R-:W-:Y:S01]  /*8520*/  FSETP.GEU.AND P2, PT, R42, -126, PT ;  /* 0xc2fc00002a00780b */ /* 0x000fe20003f4e000 */
[----:B------:R-:W-:Y:S01]  /*8530*/  FADD R108, R13, R108 ;  /* 0x0000006c0d6c7221 */ /* 0x000fe20000000000 */
[----:B------:R-:W-:Y:S01]  /*8540*/  MOV R13, 0x80000020 ;  /* 0x80000020000d7802 */ /* 0x000fe20000000f00 */
[--C-:B------:R-:W-:Y:S01]  /*8550*/  FFMA R80, R80, UR15, -R21.reuse ;  /* 0x0000000f50507c23 */ /* 0x100fe20008000815 */
[----:B------:R-:W-:Y:S01]  /*8560*/  FFMA R81, R81, UR15, -R21 ;  /* 0x0000000f51517c23 */ /* 0x000fe20008000815 */
[----:B------:R-:W-:Y:S01]  /*8570*/  @!P5 FMUL R24, R24, 0.5 ;  /* 0x3f0000001818d820 */ /* 0x000fe20000400000 */
[----:B------:R1:W4:Y:S01]  /*8580*/  MUFU.EX2 R44, R25 ;  /* 0x00000019002c7308 */ /* 0x0003220000000800 */
[----:B---3--:R-:W-:Y:S01]  /*8590*/  @!P6 FMUL R43, R43, R43 ;  /* 0x0000002b2b2be220 */ /* 0x008fe20000400000 */
[----:B------:R-:W-:Y:S01]  /*85a0*/  FSETP.GEU.AND P6, PT, R46, -126, PT ;  /* 0xc2fc00002e00780b */ /* 0x000fe20003fce000 */
[----:B------:R-:W-:Y:S01]  /*85b0*/  FADD R33, R108, R33 ;  /* 0x000000216c217221 */ /* 0x000fe20000000000 */
[--C-:B------:R-:W-:Y:S01]  /*85c0*/  FFMA R84, R84, UR15, -R21.reuse ;  /* 0x0000000f54547c23 */ /* 0x100fe20008000815 */
[----:B------:R-:W-:Y:S01]  /*85d0*/  FFMA R85, R85, UR15, -R21 ;  /* 0x0000000f55557c23 */ /* 0x000fe20008000815 */
[----:B------:R-:W-:Y:S01]  /*85e0*/  FFMA R82, R82, UR15, -R20 ;  /* 0x0000000f52527c23 */ /* 0x000fe20008000814 */
[----:B------:R-:W-:Y:S01]  /*85f0*/  @!P2 FMUL R42, R42, 0.5 ;  /* 0x3f0000002a2aa820 */ /* 0x000fe20000400000 */
[----:B------:R3:W5:Y:S01]  /*8600*/  MUFU.EX2 R41, R24 ;  /* 0x0000001800297308 */ /* 0x0007620000000800 */
[----:B-1----:R-:W-:Y:S01]  /*8610*/  F2FP.BF16.F32.PACK_AB R25, R31, R30 ;  /* 0x0000001e1f19723e */ /* 0x002fe200000010ff */
[----:B--2---:R-:W-:Y:S01]  /*8620*/  @!P4 FMUL R39, R39, R39 ;  /* 0x000000272727c220 */ /* 0x004fe20000400000 */
[----:B------:R-:W-:Y:S01]  /*8630*/  FSETP.GEU.AND P4, PT, R38, -126, PT ;  /* 0xc2fc00002600780b */ /* 0x000fe20003f8e000 */
[----:B------:R-:W-:Y:S01]  /*8640*/  FADD R31, R12, R31 ;  /* 0x0000001f0c1f7221 */ /* 0x000fe20000000000 */
[----:B------:R-:W-:-:S02]  /*8650*/  VIADD R12, R110, 0x140 ;  /* 0x000001406e0c7836 */ /* 0x000fc40000000000 */
[----:B------:R-:W-:Y:S01]  /*8660*/  FFMA R30, R76, UR15, -R21 ;  /* 0x0000000f4c1e7c23 */ /* 0x000fe20008000815 */
[----:B------:R-:W-:Y:S01]  /*8670*/  @!P6 FMUL R46, R46, 0.5 ;  /* 0x3f0000002e2ee820 */ /* 0x000fe20000400000 */
[----:B------:R-:W1:Y:S01]  /*8680*/  MUFU.EX2 R45, R42 ;  /* 0x0000002a002d7308 */ /* 0x000e620000000800 */
[----:B---3--:R-:W-:Y:S01]  /*8690*/  F2FP.BF16.F32.PACK_AB R24, R106, R107 ;  /* 0x0000006b6a18723e */ /* 0x008fe200000010ff */
[----:B----4-:R-:W-:Y:S01]  /*86a0*/  @!P3 FMUL R44, R44, R44 ;  /* 0x0000002c2c2cb220 */ /* 0x010fe20000400000 */
[----:B------:R-:W-:Y:S01]  /*86b0*/  FSETP.GEU.AND P3, PT, R109, -126, PT ;  /* 0xc2fc00006d00780b */ /* 0x000fe20003f6e000 */
[----:B------:R-:W-:Y:S01]  /*86c0*/  FADD R104, R31, R104 ;  /* 0x000000681f687221 */ /* 0x000fe20000000000 */
[----:B------:R-:W-:Y:S01]  /*86d0*/  WARPGROUP.ARRIVE ;  /* 0x00000000000079c5 */ /* 0x000fe20000000000 */
[----:B------:R-:W-:Y:S01]  /*86e0*/  FFMA R86, R86, UR15, -R20 ;  /* 0x0000000f56567c23 */ /* 0x000fe20008000814 */
[----:B------:R-:W-:Y:S02]  /*86f0*/  VIADD R6, R6, 0x1 ;  /* 0x0000000106067836 */ /* 0x000fe40000000000 */
[----:B------:R-:W-:Y:S01]  /*8700*/  @!P4 FMUL R38, R38, 0.5 ;  /* 0x3f0000002626c820 */ /* 0x000fe20000400000 */
[----:B------:R-:W2:Y:S01]  /*8710*/  MUFU.EX2 R42, R46 ;  /* 0x0000002e002a7308 */ /* 0x000ea20000000800 */
[----:B-----5:R-:W-:Y:S01]  /*8720*/  @!P5 FMUL R41, R41, R41 ;  /* 0x000000292929d220 */ /* 0x020fe20000400000 */
[----:B------:R-:W-:Y:S01]  /*8730*/  HGMMA.64x32x16.F32.BF16 R88, R24, gdesc[UR4].tnspB, R88, gsb0 ;  /* 0x4060000418587df0 */ /* 0x000fe20008001858 */
[----:B------:R-:W-:Y:S01]  /*8740*/  FSETP.GEU.AND P5, PT, R48, -126, PT ;  /* 0xc2fc00003000780b */ /* 0x000fe20003fae000 */
[----:B------:R-:W-:-:S02]  /*8750*/  FADD R105, R104, R105 ;  /* 0x0000006968697221 */ /* 0x000fc40000000000 */
[----:B------:R-:W-:Y:S01]  /*8760*/  @!P3 FMUL R109, R109, 0.5 ;  /* 0x3f0000006d6db820 */ /* 0x000fe20000400000 */
[----:B-1----:R-:W-:Y:S01]  /*8770*/  @!P2 FMUL R45, R45, R45 ;  /* 0x0000002d2d2da220 */ /* 0x002fe20000400000 */
[----:B------:R-:W-:Y:S01]  /*8780*/  FSETP.GEU.AND P2, PT, R47, -126, PT ;  /* 0xc2fc00002f00780b */ /* 0x000fe20003f4e000 */
[----:B------:R-:W1:Y:S07]  /*8790*/  MUFU.EX2 R38, R38 ;  /* 0x0000002600267308 */ /* 0x000e6e0000000800 */
[----:B------:R-:W-:Y:S01]  /*87a0*/  @!P5 FMUL R48, R48, 0.5 ;  /* 0x3f0000003030d820 */ /* 0x000fe20000400000 */
[----:B--2---:R-:W-:Y:S01]  /*87b0*/  @!P6 FMUL R42, R42, R42 ;  /* 0x0000002a2a2ae220 */ /* 0x004fe20000400000 */
[----:B------:R2:W3:Y:S01]  /*87c0*/  MUFU.EX2 R46, R109 ;  /* 0x0000006d002e7308 */ /* 0x0004e20000000800 */
[----:B------:R-:W-:-:S02]  /*87d0*/  FSETP.GEU.AND P6, PT, R51, -126, PT ;  /* 0xc2fc00003300780b */ /* 0x000fc40003fce000 */
[----:B------:R-:W-:-:S05]  /*87e0*/  @!P2 FMUL R47, R47, 0.5 ;  /* 0x3f0000002f2fa820 */ /* 0x000fca0000400000 */
[----:B------:R-:W4:Y:S01]  /*87f0*/  MUFU.EX2 R48, R48 ;  /* 0x0000003000307308 */ /* 0x000f220000000800 */
[----:B-1----:R-:W-:Y:S01]  /*8800*/  @!P4 FMUL R38, R38, R38 ;  /* 0x000000262626c220 */ /* 0x002fe20000400000 */
[----:B------:R-:W-:Y:S01]  /*8810*/  FSETP.GEU.AND P4, PT, R49, -126, PT ;  /* 0xc2fc00003100780b */ /* 0x000fe20003f8e000 */
[--C-:B--2---:R-:W-:Y:S01]  /*8820*/  FFMA R109, R66, UR15, -R20.reuse ;  /* 0x0000000f426d7c23 */ /* 0x104fe20008000814 */
[--C-:B------:R-:W-:Y:S01]  /*8830*/  FFMA R66, R68, UR15, -R21.reuse ;  /* 0x0000000f44427c23 */ /* 0x100fe20008000815 */
[----:B------:R-:W-:Y:S01]  /*8840*/  FFMA R68, R70, UR15, -R20 ;  /* 0x0000000f46447c23 */ /* 0x000fe20008000814 */
[----:B------:R-:W-:Y:S01]  /*8850*/  @!P6 FMUL R51, R51, 0.5 ;  /* 0x3f0000003333e820 */ /* 0x000fe20000400000 */
[----:B------:R-:W-:Y:S01]  /*8860*/  FFMA R70, R72, UR15, -R21 ;  /* 0x0000000f48467c23 */ /* 0x000fe20008000815 */
[----:B------:R-:W1:Y:S01]  /*8870*/  MUFU.EX2 R47, R47 ;  /* 0x0000002f002f7308 */ /* 0x000e620000000800 */
[----:B---3--:R-:W-:Y:S01]  /*8880*/  @!P3 FMUL R46, R46, R46 ;  /* 0x0000002e2e2eb220 */ /* 0x008fe20000400000 */
[----:B------:R-:W-:-:S05]  /*8890*/  FSETP.GEU.AND P3, PT, R53, -126, PT ;  /* 0xc2fc00003500780b */ /* 0x000fca0003f6e000 */
[----:B------:R-:W-:Y:S01]  /*88a0*/  @!P4 FMUL R49, R49, 0.5 ;  /* 0x3f0000003131c820 */ /* 0x000fe20000400000 */
[----:B------:R-:W2:Y:S01]  /*88b0*/  MUFU.EX2 R51, R51 ;  /* 0x0000003300337308 */ /* 0x000ea20000000800 */
[----:B----4-:R-:W-:Y:S01]  /*88c0*/  @!P5 FMUL R48, R48, R48 ;  /* 0x000000303030d220 */ /* 0x010fe20000400000 */
[----:B------:R-:W-:-:S05]  /*88d0*/  FSETP.GEU.AND P5, PT, R55, -126, PT ;  /* 0xc2fc00003700780b */ /* 0x000fca0003fae000 */
[----:B------:R-:W-:Y:S01]  /*88e0*/  @!P3 FMUL R53, R53, 0.5 ;  /* 0x3f0000003535b820 */ /* 0x000fe20000400000 */
[----:B------:R-:W3:Y:S01]  /*88f0*/  MUFU.EX2 R49, R49 ;  /* 0x0000003100317308 */ /* 0x000ee20000000800 */
[----:B-1----:R-:W-:Y:S01]  /*8900*/  @!P2 FMUL R47, R47, R47 ;  /* 0x0000002f2f2fa220 */ /* 0x002fe20000400000 */
[----:B------:R-:W-:Y:S02]  /*8910*/  WARPGROUP.DEPBAR.LE gsb0, 0x0 ;  /* 0x00008000000079c5 */ /* 0x000fe40000010000 */
[----:B------:R-:W-:Y:S01]  /*8920*/  IMAD.MOV.U32 R25, RZ, RZ, -0x7fffffe0 ;  /* 0x80000020ff197424 */ /* 0x000fe200078e00ff */
[----:B------:R-:W-:Y:S02]  /*8930*/  IADD3 R24, R110, 0x40, RZ ;  /* 0x000000406e187810 */ /* 0x000fe40007ffe0ff */
[----:B------:R-:W-:Y:S01]  /*8940*/  F2FP.BF16.F32.PACK_AB R26, R37, R34 ;  /* 0x00000022251a723e */ /* 0x000fe200000010ff */
[----:B------:R-:W-:Y:S01]  /*8950*/  @!P5 FMUL R55, R55, 0.5 ;  /* 0x3f0000003737d820 */ /* 0x000fe20000400000 */
[----:B------:R-:W-:Y:S01]  /*8960*/  R2UR UR6, R24 ;  /* 0x00000000180672ca */ /* 0x000fe200000e0000 */
[----:B------:R-:W1:Y:S01]  /*8970*/  MUFU.EX2 R53, R53 ;  /* 0x0000003500357308 */ /* 0x000e620000000800 */
[----:B------:R-:W-:Y:S01]  /*8980*/  R2UR UR7, R25 ;  /* 0x00000000190772ca */ /* 0x000fe200000e0000 */
[----:B--2---:R-:W-:Y:S01]  /*8990*/  @!P6 FMUL R51, R51, R51 ;  /* 0x000000333333e220 */ /* 0x004fe20000400000 */
[----:B------:R-:W-:Y:S01]  /*89a0*/  F2FP.BF16.F32.PACK_AB R24, R29, R28 ;  /* 0x0000001c1d18723e */ /* 0x000fe200000010ff */
[----:B------:R-:W-:Y:S01]  /*89b0*/  FADD R28, R33, R28 ;  /* 0x0000001c211c7221 */ /* 0x000fe20000000000 */
[----:B------:R-:W-:Y:S01]  /*89c0*/  F2FP.BF16.F32.PACK_AB R25, R35, R32 ;  /* 0x000000202319723e */ /* 0x000fe200000010ff */
[----:B------:R-:W-:Y:S01]  /*89d0*/  FADD R32, R105, R32 ;  /* 0x0000002069207221 */ /* 0x000fe20000000000 */
[----:B------:R-:W-:Y:S01]  /*89e0*/  F2FP.BF16.F32.PACK_AB R27, R39, R36 ;  /* 0x00000024271b723e */ /* 0x000fe200000010ff */
[----:B---3--:R-:W-:Y:S01]  /*89f0*/  @!P4 FMUL R49, R49, R49 ;  /* 0x000000313131c220 */ /* 0x008fe20000400000 */
[----:B------:R-:W-:Y:S01]  /*8a00*/  FSETP.GEU.AND P2, PT, R50, -126, PT ;  /* 0xc2fc00003200780b */ /* 0x000fe20003f4e000 */
[----:B------:R-:W2:Y:S01]  /*8a10*/  MUFU.EX2 R55, R55 ;  /* 0x0000003700377308 */ /* 0x000ea20000000800 */
[----:B------:R-:W-:Y:S01]  /*8a20*/  WARPGROUP.ARRIVE ;  /* 0x00000000000079c5 */ /* 0x000fe20000000000 */
[----:B------:R-:W-:Y:S01]  /*8a30*/  FSETP.GEU.AND P4, PT, R52, -126, PT ;  /* 0xc2fc00003400780b */ /* 0x000fe20003f8e000 */
[----:B------:R-:W-:Y:S01]  /*8a40*/  FADD R29, R28, R29 ;  /* 0x0000001d1c1d7221 */ /* 0x000fe20000000000 */
[----:B------:R-:W-:Y:S01]  /*8a50*/  FSETP.GEU.AND P6, PT, R54, -126, PT ;  /* 0xc2fc00003600780b */ /* 0x000fe20003fce000 */
[----:B------:R-:W-:Y:S01]  /*8a60*/  FADD R35, R32, R35 ;  /* 0x0000002320237221 */ /* 0x000fe20000000000 */
[----:B------:R-:W-:Y:S01]  /*8a70*/  FFMA R32, R83, UR15, -R20 ;  /* 0x0000000f53207c23 */ /* 0x000fe20008000814 */
[----:B------:R-:W-:Y:S01]  /*8a80*/  HGMMA.64x32x16.F32.BF16 R88, R24, gdesc[UR4].tnspB, R88, gsb0 ;  /* 0x4060000418587df0 */ /* 0x000fe20008001858 */
[----:B-1----:R-:W-:Y:S01]  /*8a90*/  @!P3 FMUL R53, R53, R53 ;  /* 0x000000353535b220 */ /* 0x002fe20000400000 */
[----:B------:R-:W-:Y:S01]  /*8aa0*/  FSETP.GEU.AND P3, PT, R56, -126, PT ;  /* 0xc2fc00003800780b */ /* 0x000fe20003f6e000 */
[----:B------:R-:W-:Y:S01]  /*8ab0*/  FADD R34, R29, R34 ;  /* 0x000000221d227221 */ /* 0x000fe20000000000 */
[----:B------:R-:W-:Y:S01]  /*8ac0*/  FFMA R20, R87, UR15, -R20 ;  /* 0x0000000f57147c23 */ /* 0x000fe20008000814 */
[----:B------:R-:W-:Y:S01]  /*8ad0*/  @!P2 FMUL R50, R50, 0.5 ;  /* 0x3f0000003232a820 */ /* 0x000fe20000400000 */
[----:B------:R-:W-:Y:S01]  /*8ae0*/  FADD R36, R35, R36 ;  /* 0x0000002423247221 */ /* 0x000fe20000000000 */
[----:B------:R-:W-:Y:S01]  /*8af0*/  FADD R37, R34, R37 ;  /* 0x0000002522257221 */ /* 0x000fe20000000000 */
[----:B------:R-:W-:-:S02]  /*8b00*/  @!P4 FMUL R52, R52, 0.5 ;  /* 0x3f0000003434c820 */ /* 0x000fc40000400000 */
[----:B------:R-:W-:Y:S01]  /*8b10*/  @!P6 FMUL R54, R54, 0.5 ;  /* 0x3f0000003636e820 */ /* 0x000fe20000400000 */
[----:B------:R-:W1:Y:S01]  /*8b20*/  MUFU.EX2 R50, R50 ;  /* 0x0000003200327308 */ /* 0x000e620000000800 */
[----:B--2---:R-:W-:Y:S01]  /*8b30*/  @!P5 FMUL R55, R55, R55 ;  /* 0x000000373737d220 */ /* 0x004fe20000400000 */
[----:B------:R-:W-:Y:S01]  /*8b40*/  FSETP.GEU.AND P5, PT, R58, -126, PT ;  /* 0xc2fc00003a00780b */ /* 0x000fe20003fae000 */
[----:B------:R-:W-:Y:S01]  /*8b50*/  FADD R36, R36, R39 ;  /* 0x0000002724247221 */ /* 0x000fe20000000000 */
[----:B------:R-:W-:-:S04]  /*8b60*/  @!P3 FMUL R56, R56, 0.5 ;  /* 0x3f0000003838b820 */ /* 0x000fc80000400000 */
[----:B------:R-:W2:Y:S07]  /*8b70*/  MUFU.EX2 R52, R52 ;  /* 0x0000003400347308 */ /* 0x000eae0000000800 */
[----:B------:R-:W-:Y:S01]  /*8b80*/  @!P5 FMUL R58, R58, 0.5 ;  /* 0x3f0000003a3ad820 */ /* 0x000fe20000400000 */
[----:B------:R-:W3:Y:S01]  /*8b90*/  MUFU.EX2 R54, R54 ;  /* 0x0000003600367308 */ /* 0x000ee20000000800 */
[----:B-1----:R-:W-:Y:S01]  /*8ba0*/  @!P2 FMUL R50, R50, R50 ;  /* 0x000000323232a220 */ /* 0x002fe20000400000 */
[----:B------:R-:W-:-:S06]  /*8bb0*/  FSETP.GEU.AND P2, PT, R57, -126, PT ;  /* 0xc2fc00003900780b */ /* 0x000fcc0003f4e000 */
[----:B------:R-:W1:Y:S01]  /*8bc0*/  MUFU.EX2 R56, R56 ;  /* 0x0000003800387308 */ /* 0x000e620000000800 */
[----:B--2---:R-:W-:Y:S01]  /*8bd0*/  @!P4 FMUL R52, R52, R52 ;  /* 0x000000343434c220 */ /* 0x004fe20000400000 */
[----:B------:R-:W-:-:S05]  /*8be0*/  FSETP.GEU.AND P4, PT, R59, -126, PT ;  /* 0xc2fc00003b00780b */ /* 0x000fca0003f8e000 */
[----:B------:R-:W-:Y:S01]  /*8bf0*/  @!P2 FMUL R57, R57, 0.5 ;  /* 0x3f0000003939a820 */ /* 0x000fe20000400000 */
[----:B------:R-:W2:Y:S01]  /*8c00*/  MUFU.EX2 R58, R58 ;  /* 0x0000003a003a7308 */ /* 0x000ea20000000800 */
[----:B---3--:R-:W-:Y:S01]  /*8c10*/  @!P6 FMUL R54, R54, R54 ;  /* 0x000000363636e220 */ /* 0x008fe20000400000 */
[----:B------:R-:W-:Y:S01]  /*8c20*/  FSETP.GEU.AND P6, PT, R61, -126, PT ;  /* 0xc2fc00003d00780b */ /* 0x000fe20003fce000 */
[----:B------:R-:W-:Y:S02]  /*8c30*/  WARPGROUP.DEPBAR.LE gsb0, 0x0 ;  /* 0x00008000000079c5 */ /* 0x000fe40000010000 */
[----:B------:R-:W-:Y:S01]  /*8c40*/  VIADD R24, R110, 0x80 ;  /* 0x000000806e187836 */ /* 0x000fe20000000000 */
[----:B------:R-:W-:Y:S02]  /*8c50*/  MOV R25, 0x80000020 ;  /* 0x8000002000197802 */ /* 0x000fe40000000f00 */
[----:B------:R-:W3:Y:S01]  /*8c60*/  MUFU.EX2 R57, R57 ;  /* 0x0000003900397308 */ /* 0x000ee20000000800 */
[----:B------:R-:W-:Y:S01]  /*8c70*/  F2FP.BF16.F32.PACK_AB R26, R41, R38 ;  /* 0x00000026291a723e */ /* 0x000fe200000010ff */
[----:B------:R-:W-:Y:S01]  /*8c80*/  @!P4 FMUL R59, R59, 0.5 ;  /* 0x3f0000003b3bc820 */ /* 0x000fe20000400000 */
[----:B------:R-:W-:Y:S01]  /*8c90*/  R2UR UR6, R24 ;  /* 0x00000000180672ca */ /* 0x000fe200000e0000 */
[----:B-1----:R-:W-:Y:S01]  /*8ca0*/  @!P3 FMUL R56, R56, R56 ;  /* 0x000000383838b220 */ /* 0x002fe20000400000 */
[----:B------:R-:W-:-:S02]  /*8cb0*/  R2UR UR7, R25 ;  /* 0x00000000190772ca */ /* 0x000fc400000e0000 */
[----:B------:R-:W-:Y:S01]  /*8cc0*/  @!P6 FMUL R61, R61, 0.5 ;  /* 0x3f0000003d3de820 */ /* 0x000fe20000400000 */
[----:B------:R-:W-:Y:S01]  /*8cd0*/  F2FP.BF16.F32.PACK_AB R24, R43, R40 ;  /* 0x000000282b18723e */ /* 0x000fe200000010ff */
[----:B------:R-:W1:Y:S01]  /*8ce0*/  MUFU.EX2 R59, R59 ;  /* 0x0000003b003b7308 */ /* 0x000e620000000800 */
[----:B------:R-:W-:Y:S01]  /*8cf0*/  F2FP.BF16.F32.PACK_AB R25, R44, R45 ;  /* 0x0000002d2c19723e */ /* 0x000fe200000010ff */
[----:B--2---:R-:W-:Y:S01]  /*8d00*/  @!P5 FMUL R58, R58, R58 ;  /* 0x0000003a3a3ad220 */ /* 0x004fe20000400000 */
[----:B------:R-:W-:Y:S01]  /*8d10*/  F2FP.BF16.F32.PACK_AB R27, R47, R42 ;  /* 0x0000002a2f1b723e */ /* 0x000fe200000010ff */
[----:B------:R-:W-:Y:S01]  /*8d20*/  FADD R40, R37, R40 ;  /* 0x0000002825287221 */ /* 0x000fe20000000000 */
[----:B------:R-:W-:Y:S01]  /*8d30*/  FSETP.GEU.AND P3, PT, R63, -126, PT ;  /* 0xc2fc00003f00780b */ /* 0x000fe20003f6e000 */
[----:B------:R-:W-:Y:S01]  /*8d40*/  FADD R45, R36, R45 ;  /* 0x0000002d242d7221 */ /* 0x000fe20000000000 */
[----:B------:R-:W-:Y:S01]  /*8d50*/  WARPGROUP.ARRIVE ;  /* 0x00000000000079c5 */ /* 0x000fe20000000000 */
[----:B------:R-:W2:Y:S01]  /*8d60*/  MUFU.EX2 R61, R61 ;  /* 0x0000003d003d7308 */ /* 0x000ea20000000800 */
[----:B---3--:R-:W-:Y:S01]  /*8d70*/  @!P2 FMUL R57, R57, R57 ;  /* 0x000000393939a220 */ /* 0x008fe20000400000 */
[----:B------:R-:W-:Y:S01]  /*8d80*/  FSETP.GEU.AND P2, PT, R60, -126, PT ;  /* 0xc2fc00003c00780b */ /* 0x000fe20003f4e000 */
[----:B------:R-:W-:Y:S01]  /*8d90*/  FADD R43, R40, R43 ;  /* 0x0000002b282b7221 */ /* 0x000fe20000000000 */
[----:B------:R-:W-:Y:S01]  /*8da0*/  FSETP.GEU.AND P5, PT, R62, -126, PT ;  /* 0xc2fc00003e00780b */ /* 0x000fe20003fae000 */
[----:B------:R-:W-:Y:S01]  /*8db0*/  HGMMA.64x32x16.F32.BF16 R88, R24, gdesc[UR4].tnspB, R88, gsb0 ;  /* 0x4060000418587df0 */ /* 0x000fe20008001858 */
[----:B------:R-:W-:Y:S01]  /*8dc0*/  FADD R45, R45, R44 ;  /* 0x0000002c2d2d7221 */ /* 0x000fe20000000000 */
[----:B------:R-:W-:Y:S01]  /*8dd0*/  FADD R38, R43, R38 ;  /* 0x000000262b267221 */ /* 0x000fe20000000000 */
[----:B-1----:R-:W-:-:S02]  /*8de0*/  @!P4 FMUL R59, R59, R59 ;  /* 0x0000003b3b3bc220 */ /* 0x002fc40000400000 */
[----:B------:R-:W-:Y:S01]  /*8df0*/  @!P3 FMUL R63, R63, 0.5 ;  /* 0x3f0000003f3fb820 */ /* 0x000fe20000400000 */
[----:B------:R-:W-:Y:S01]  /*8e00*/  FSETP.GEU.AND P4, PT, R64, -126, PT ;  /* 0xc2fc00004000780b */ /* 0x000fe20003f8e000 */
[----:B------:R-:W-:Y:S01]  /*8e10*/  FADD R42, R45, R42 ;  /* 0x0000002a2d2a7221 */ /* 0x000fe20000000000 */
[----:B------:R-:W-:Y:S02]  /*8e20*/  FADD R41, R38, R41 ;  /* 0x0000002926297221 */ /* 0x000fe40000000000 */
[----:B------:R-:W-:Y:S01]  /*8e30*/  @!P2 FMUL R60, R60, 0.5 ;  /* 0x3f0000003c3ca820 */ /* 0x000fe20000400000 */
[----:B------:R-:W1:Y:S01]  /*8e40*/  MUFU.EX2 R63, R63 ;  /* 0x0000003f003f7308 */ /* 0x000e620000000800 */
[----:B--2---:R-:W-:Y:S01]  /*8e50*/  @!P6 FMUL R61, R61, R61 ;  /* 0x0000003d3d3de220 */ /* 0x004fe20000400000 */
[----:B------:R-:W-:Y:S01]  /*8e60*/  FSETP.GEU.AND P6, PT, R109, -126, PT ;  /* 0xc2fc00006d00780b */ /* 0x000fe20003fce000 */
[----:B------:R-:W-:Y:S01]  /*8e70*/  @!P5 FMUL R62, R62, 0.5 ;  /* 0x3f0000003e3ed820 */ /* 0x000fe20000400000 */
[----:B------:R-:W-:-:S04]  /*8e80*/  FADD R47, R42, R47 ;  /* 0x0000002f2a2f7221 */ /* 0x000fc80000000000 */
[----:B------:R-:W2:Y:S01]  /*8e90*/  MUFU.EX2 R60, R60 ;  /* 0x0000003c003c7308 */ /* 0x000ea20000000800 */
[----:B------:R-:W-:-:S06]  /*8ea0*/  @!P4 FMUL R64, R64, 0.5 ;  /* 0x3f0000004040c820 */ /* 0x000fcc0000400000 */
        /* <DEDUP_REMOVED lines=13> */
[----:B------:R-:W-:Y:S01]  /*8f80*/  F2FP.BF16.F32.PACK_AB R26, R53, R50 ;  /* 0x00000032351a723e */ /* 0x000fe200000010ff */
[----:B------:R-:W-:Y:S01]  /*8f90*/  IMAD.MOV.U32 R25, RZ, RZ, -0x7fffffe0 ;  /* 0x80000020ff197424 */ /* 0x000fe200078e00ff */
[----:B------:R-:W-:Y:S01]  /*8fa0*/  F2FP.BF16.F32.PACK_AB R27, R55, R52 ;  /* 0x00000034371b723e */ /* 0x000fe200000010ff */
[----:B------:R-:W-:Y:S01]  /*8fb0*/  @!P2 FMUL R111, R111, 0.5 ;  /* 0x3f0000006f6fa820 */ /* 0x000fe20000400000 */
[----:B------:R-:W-:Y:S01]  /*8fc0*/  R2UR UR6, R24 ;  /* 0x00000000180672ca */ /* 0x000fe200000e0000 */
[----:B-1----:R-:W-:Y:S01]  /*8fd0*/  @!P5 FMUL R62, R62, R62 ;  /* 0x0000003e3e3ed220 */ /* 0x002fe20000400000 */
[----:B------:R-:W-:Y:S01]  /*8fe0*/  R2UR UR7, R25 ;  /* 0x00000000190772ca */ /* 0x000fe200000e0000 */
[----:B------:R1:W3:Y:S01]  /*8ff0*/  MUFU.EX2 R64, R111 ;  /* 0x0000006f00407308 */ /* 0x0002e20000000800 */
[----:B------:R-:W-:Y:S01]  /*9000*/  F2FP.BF16.F32.PACK_AB R24, R49, R46 ;  /* 0x0000002e3118723e */ /* 0x000fe200000010ff */
[----:B--2---:R-:W-:Y:S01]  /*9010*/  @!P6 FMUL R67, R67, R67 ;  /* 0x000000434343e220 */ /* 0x004fe20000400000 */
[----:B------:R-:W-:Y:S01]  /*9020*/  F2FP.BF16.F32.PACK_AB R25, R51, R48 ;  /* 0x000000303319723e */ /* 0x000fe200000010ff */
[----:B------:R-:W-:Y:S01]  /*9030*/  @!P4 FMUL R69, R69, 0.5 ;  /* 0x3f0000004545c820 */ /* 0x000fe20000400000 */
[----:B------:R-:W-:Y:S01]  /*9040*/  FSETP.GEU.AND P5, PT, R68, -126, PT ;  /* 0xc2fc00004400780b */ /* 0x000fe20003fae000 */
[----:B------:R-:W-:Y:S01]  /*9050*/  FADD R46, R41, R46 ;  /* 0x0000002e292e7221 */ /* 0x000fe20000000000 */
[----:B------:R-:W-:Y:S01]  /*9060*/  WARPGROUP.ARRIVE ;  /* 0x00000000000079c5 */ /* 0x000fe20000000000 */
[----:B------:R-:W-:Y:S01]  /*9070*/  FSETP.GEU.AND P6, PT, R71, -126, PT ;  /* 0xc2fc00004700780b */ /* 0x000fe20003fce000 */
[----:B------:R-:W2:Y:S01]  /*9080*/  MUFU.EX2 R66, R66 ;  /* 0x0000004200427308 */ /* 0x000ea20000000800 */
[----:B-1----:R-:W-:-:S02]  /*9090*/  IMAD.MOV.U32 R111, RZ, RZ, -0x7fffffe0 ;  /* 0x80000020ff6f7424 */ /* 0x002fc400078e00ff */
[----:B------:R-:W-:Y:S01]  /*90a0*/  FADD R48, R47, R48 ;  /* 0x000000302f307221 */ /* 0x000fe20000000000 */
[----:B------:R-:W-:Y:S01]  /*90b0*/  FADD R49, R46, R49 ;  /* 0x000000312e317221 */ /* 0x000fe20000000000 */
[----:B------:R-:W-:Y:S02]  /*90c0*/  HGMMA.64x32x16.F32.BF16 R88, R24, gdesc[UR4].tnspB, R88, gsb0 ;  /* 0x4060000418587df0 */ /* 0x000fe40008001858 */
[----:B------:R-:W-:Y:S01]  /*90d0*/  FADD R51, R48, R51 ;  /* 0x0000003330337221 */ /* 0x000fe20000000000 */
[----:B------:R-:W-:Y:S01]  /*90e0*/  FADD R50, R49, R50 ;  /* 0x0000003231327221 */ /* 0x000fe20000000000 */
[----:B------:R-:W1:Y:S01]  /*90f0*/  MUFU.EX2 R69, R69 ;  /* 0x0000004500457308 */ /* 0x000e620000000800 */
[----:B------:R-:W-:Y:S01]  /*9100*/  @!P5 FMUL R68, R68, 0.5 ;  /* 0x3f0000004444d820 */ /* 0x000fe20000400000 */
[----:B---3--:R-:W-:Y:S01]  /*9110*/  @!P2 FMUL R64, R64, R64 ;  /* 0x000000404040a220 */ /* 0x008fe20000400000 */
[----:B------:R-:W-:Y:S01]  /*9120*/  FSETP.GEU.AND P2, PT, R70, -126, PT ;  /* 0xc2fc00004600780b */ /* 0x000fe20003f4e000 */
[----:B------:R-:W-:Y:S01]  /*9130*/  @!P6 FMUL R71, R71, 0.5 ;  /* 0x3f0000004747e820 */ /* 0x000fe20000400000 */
[----:B------:R-:W-:Y:S01]  /*9140*/  FADD R52, R51, R52 ;  /* 0x0000003433347221 */ /* 0x000fe20000000000 */
[----:B------:R-:W-:-:S02]  /*9150*/  FADD R53, R50, R53 ;  /* 0x0000003532357221 */ /* 0x000fc40000000000 */
[----:B------:R-:W3:Y:S01]  /*9160*/  MUFU.EX2 R68, R68 ;  /* 0x0000004400447308 */ /* 0x000ee20000000800 */
[----:B--2---:R-:W-:Y:S01]  /*9170*/  @!P3 FMUL R66, R66, R66 ;  /* 0x000000424242b220 */ /* 0x004fe20000400000 */
[----:B------:R-:W-:Y:S01]  /*9180*/  FSETP.GEU.AND P3, PT, R73, -126, PT ;  /* 0xc2fc00004900780b */ /* 0x000fe20003f6e000 */
[----:B------:R-:W-:-:S05]  /*9190*/  FADD R55, R52, R55 ;  /* 0x0000003734377221 */ /* 0x000fca0000000000 */
[----:B------:R-:W2:Y:S01]  /*91a0*/  MUFU.EX2 R71, R71 ;  /* 0x0000004700477308 */ /* 0x000ea20000000800 */
[----:B-1----:R-:W-:Y:S01]  /*91b0*/  @!P4 FMUL R69, R69, R69 ;  /* 0x000000454545c220 */ /* 0x002fe20000400000 */
[----:B------:R-:W-:Y:S01]  /*91c0*/  FSETP.GEU.AND P4, PT, R74, -126, PT ;  /* 0xc2fc00004a00780b */ /* 0x000fe20003f8e000 */
[----:B------:R-:W-:-:S04]  /*91d0*/  @!P2 FMUL R70, R70, 0.5 ;  /* 0x3f0000004646a820 */ /* 0x000fc80000400000 */
[----:B------:R-:W-:Y:S02]  /*91e0*/  @!P3 FMUL R73, R73, 0.5 ;  /* 0x3f0000004949b820 */ /* 0x000fe40000400000 */
[----:B------:R-:W1:Y:S01]  /*91f0*/  MUFU.EX2 R70, R70 ;  /* 0x0000004600467308 */ /* 0x000e620000000800 */
[----:B---3--:R-:W-:Y:S01]  /*9200*/  @!P5 FMUL R68, R68, R68 ;  /* 0x000000444444d220 */ /* 0x008fe20000400000 */
[----:B------:R-:W-:-:S04]  /*9210*/  FSETP.GEU.AND P5, PT, R75, -126, PT ;  /* 0xc2fc00004b00780b */ /* 0x000fc80003fae000 */
[----:B------:R-:W-:Y:S01]  /*9220*/  @!P4 FMUL R74, R74, 0.5 ;  /* 0x3f0000004a4ac820 */ /* 0x000fe20000400000 */
[----:B--2---:R-:W-:Y:S01]  /*9230*/  @!P6 FMUL R71, R71, R71 ;  /* 0x000000474747e220 */ /* 0x004fe20000400000 */
[----:B------:R-:W2:Y:S01]  /*9240*/  MUFU.EX2 R23, R73 ;  /* 0x0000004900177308 */ /* 0x000ea20000000800 */
[----:B------:R-:W-:-:S06]  /*9250*/  FSETP.GEU.AND P6, PT, R30, -126, PT ;  /* 0xc2fc00001e00780b */ /* 0x000fcc0003fce000 */
[----:B------:R-:W-:Y:S01]  /*9260*/  @!P5 FMUL R75, R75, 0.5 ;  /* 0x3f0000004b4bd820 */ /* 0x000fe20000400000 */
[----:B------:R-:W3:Y:S01]  /*9270*/  MUFU.EX2 R22, R74 ;  /* 0x0000004a00167308 */ /* 0x000ee20000000800 */
[----:B-1----:R-:W-:Y:S01]  /*9280*/  @!P2 FMUL R70, R70, R70 ;  /* 0x000000464646a220 */ /* 0x002fe20000400000 */
[----:B------:R-:W-:Y:S01]  /*9290*/  FSETP.GEU.AND P2, PT, R77, -126, PT ;  /* 0xc2fc00004d00780b */ /* 0x000fe20003f4e000 */
[----:B------:R-:W-:Y:S02]  /*92a0*/  WARPGROUP.DEPBAR.LE gsb0, 0x0 ;  /* 0x00008000000079c5 */ /* 0x000fe40000010000 */
[----:B------:R-:W-:Y:S01]  /*92b0*/  IMAD.MOV.U32 R25, RZ, RZ, -0x7fffffe0 ;  /* 0x80000020ff197424 */ /* 0x000fe200078e00ff */
[----:B------:R-:W-:Y:S01]  /*92c0*/  IADD3 R24, R110, 0x100, RZ ;  /* 0x000001006e187810 */ /* 0x000fe20007ffe0ff */
[----:B------:R-:W-:Y:S01]  /*92d0*/  @!P6 FMUL R30, R30, 0.5 ;  /* 0x3f0000001e1ee820 */ /* 0x000fe20000400000 */
[----:B------:R-:W-:Y:S01]  /*92e0*/  F2FP.BF16.F32.PACK_AB R26, R61, R58 ;  /* 0x0000003a3d1a723e */ /* 0x000fe200000010ff */
[----:B--2---:R-:W-:Y:S01]  /*92f0*/  @!P3 FMUL R23, R23, R23 ;  /* 0x000000171717b220 */ /* 0x004fe20000400000 */
[----:B------:R-:W-:Y:S01]  /*9300*/  R2UR UR6, R24 ;  /* 0x00000000180672ca */ /* 0x000fe200000e0000 */
[----:B------:R-:W1:Y:S01]  /*9310*/  MUFU.EX2 R31, R75 ;  /* 0x0000004b001f7308 */ /* 0x000e620000000800 */
[----:B------:R-:W-:-:S02]  /*9320*/  R2UR UR7, R25 ;  /* 0x00000000190772ca */ /* 0x000fc400000e0000 */
[----:B------:R-:W-:Y:S01]  /*9330*/  F2FP.BF16.F32.PACK_AB R24, R57, R54 ;  /* 0x000000363918723e */ /* 0x000fe200000010ff */
[----:B------:R-:W-:Y:S01]  /*9340*/  @!P2 FMUL R77, R77, 0.5 ;  /* 0x3f0000004d4da820 */ /* 0x000fe20000400000 */
[----:B------:R-:W-:Y:S01]  /*9350*/  F2FP.BF16.F32.PACK_AB R25, R59, R56 ;  /* 0x000000383b19723e */ /* 0x000fe200000010ff */
[----:B---3--:R-:W-:Y:S01]  /*9360*/  @!P4 FMUL R22, R22, R22 ;  /* 0x000000161616c220 */ /* 0x008fe20000400000 */
[----:B------:R-:W-:Y:S01]  /*9370*/  F2FP.BF16.F32.PACK_AB R27, R63, R60 ;  /* 0x0000003c3f1b723e */ /* 0x000fe200000010ff */
[----:B------:R-:W2:Y:S01]  /*9380*/  MUFU.EX2 R30, R30 ;  /* 0x0000001e001e7308 */ /* 0x000ea20000000800 */
[----:B------:R-:W-:Y:S01]  /*9390*/  FSETP.GEU.AND P3, PT, R78, -126, PT ;  /* 0xc2fc00004e00780b */ /* 0x000fe20003f6e000 */
[----:B------:R-:W-:Y:S01]  /*93a0*/  FADD R54, R53, R54 ;  /* 0x0000003635367221 */ /* 0x000fe20000000000 */
[----:B------:R-:W-:Y:S01]  /*93b0*/  WARPGROUP.ARRIVE ;  /* 0x00000000000079c5 */ /* 0x000fe20000000000 */
[----:B------:R-:W-:Y:S01]  /*93c0*/  FSETP.GEU.AND P4, PT, R79, -126, PT ;  /* 0xc2fc00004f00780b */ /* 0x000fe20003f8e000 */
[----:B------:R-:W-:Y:S01]  /*93d0*/  FADD R56, R55, R56 ;  /* 0x0000003837387221 */ /* 0x000fe20000000000 */
[----:B------:R-:W-:-:S02]  /*93e0*/  FADD R57, R54, R57 ;  /* 0x0000003936397221 */ /* 0x000fc40000000000 */
[----:B------:R-:W3:Y:S01]  /*93f0*/  MUFU.EX2 R33, R77 ;  /* 0x0000004d00217308 */ /* 0x000ee20000000800 */
[----:B------:R-:W-:Y:S01]  /*9400*/  HGMMA.64x32x16.F32.BF16 R88, R24, gdesc[UR4].tnspB, R88, gsb0 ;  /* 0x4060000418587df0 */ /* 0x000fe20008001858 */
[----:B------:R-:W-:Y:S01]  /*9410*/  R2UR UR6, R12 ;  /* 0x000000000c0672ca */ /* 0x000fe200000e0000 */
[----:B-1----:R-:W-:Y:S01]  /*9420*/  @!P5 FMUL R31, R31, R31 ;  /* 0x0000001f1f1fd220 */ /* 0x002fe20000400000 */
[----:B------:R-:W-:Y:S01]  /*9430*/  R2UR UR7, R13 ;  /* 0x000000000d0772ca */ /* 0x000fe200000e0000 */
[----:B------:R-:W-:Y:S02]  /*9440*/  VIADD R12, R110, 0x180 ;  /* 0x000001806e0c7836 */ /* 0x000fe40000000000 */
[----:B------:R-:W-:Y:S01]  /*9450*/  @!P3 FMUL R78, R78, 0.5 ;  /* 0x3f0000004e4eb820 */ /* 0x000fe20000400000 */
[----:B------:R-:W-:Y:S01]  /*9460*/  FSETP.GEU.AND P5, PT, R80, -126, PT ;  /* 0xc2fc00005000780b */ /* 0x000fe20003fae000 */
[----:B------:R-:W-:Y:S02]  /*9470*/  IMAD.MOV.U32 R13, RZ, RZ, -0x7fffffe0 ;  /* 0x80000020ff0d7424 */ /* 0x000fe400078e00ff */
[----:B------:R-:W-:Y:S01]  /*9480*/  @!P4 FMUL R79, R79, 0.5 ;  /* 0x3f0000004f4fc820 */ /* 0x000fe20000400000 */
[----:B------:R-:W1:Y:S01]  /*9490*/  MUFU.EX2 R28, R78 ;  /* 0x0000004e001c7308 */ /* 0x000e620000000800 */
[----:B--2---:R-:W-:Y:S01]  /*94a0*/  @!P6 FMUL R30, R30, R30 ;  /* 0x0000001e1e1ee220 */ /* 0x004fe20000400000 */
[----:B------:R-:W-:Y:S01]  /*94b0*/  FSETP.GEU.AND P6, PT, R81, -126, PT ;  /* 0xc2fc00005100780b */ /* 0x000fe20003fce000 */
[----:B------:R-:W-:Y:S01]  /*94c0*/  FADD R59, R56, R59 ;  /* 0x0000003b383b7221 */ /* 0x000fe20000000000 */
[----:B------:R-:W-:Y:S01]  /*94d0*/  IADD3 R110, R110, 0x1c0, RZ ;  /* 0x000001c06e6e7810 */ /* 0x000fe20007ffe0ff */
[----:B------:R-:W-:Y:S01]  /*94e0*/  FADD R58, R57, R58 ;  /* 0x0000003a393a7221 */ /* 0x000fe20000000000 */
[----:B---3--:R-:W-:-:S02]  /*94f0*/  @!P2 FMUL R33, R33, R33 ;  /* 0x000000212121a220 */ /* 0x008fc40000400000 */
[----:B------:R-:W2:Y:S01]  /*9500*/  MUFU.EX2 R21, R79 ;  /* 0x0000004f00157308 */ /* 0x000ea20000000800 */
[----:B------:R-:W-:Y:S01]  /*9510*/  FSETP.GEU.AND P2, PT, R82, -126, PT ;  /* 0xc2fc00005200780b */ /* 0x000fe20003f4e000 */
[----:B------:R-:W-:Y:S01]  /*9520*/  @!P5 FMUL R80, R80, 0.5 ;  /* 0x3f0000005050d820 */ /* 0x000fe20000400000 */
[----:B------:R-:W-:Y:S01]  /*9530*/  FADD R60, R59, R60 ;  /* 0x0000003c3b3c7221 */ /* 0x000fe20000000000 */
[----:B------:R-:W-:-:S03]  /*9540*/  FADD R58, R58, R61 ;  /* 0x0000003d3a3a7221 */ /* 0x000fc60000000000 */
[----:B------:R-:W-:Y:S01]  /*9550*/  @!P6 FMUL R81, R81, 0.5 ;  /* 0x3f0000005151e820 */ /* 0x000fe20000400000 */
[----:B------:R-:W3:Y:S01]  /*9560*/  MUFU.EX2 R29, R80 ;  /* 0x00000050001d7308 */ /* 0x000ee20000000800 */
[----:B-1----:R-:W-:Y:S01]  /*9570*/  @!P3 FMUL R28, R28, R28 ;  /* 0x0000001c1c1cb220 */ /* 0x002fe20000400000 */
[----:B------:R-:W-:Y:S01]  /*9580*/  FSETP.GEU.AND P3, PT, R32, -126, PT ;  /* 0xc2fc00002000780b */ /* 0x000fe20003f6e000 */
[----:B------:R-:W-:-:S03]  /*9590*/  FADD R60, R60, R63 ;  /* 0x0000003f3c3c7221 */ /* 0x000fc60000000000 */
[----:B------:R-:W-:Y:S01]  /*95a0*/  @!P2 FMUL R82, R82, 0.5 ;  /* 0x3f0000005252a820 */ /* 0x000fe20000400000 */
[----:B--2---:R-:W-:Y:S01]  /*95b0*/  @!P4 FMUL R21, R21, R21 ;  /* 0x000000151515c220 */ /* 0x004fe20000400000 */
[----:B------:R-:W-:-:S07]  /*95c0*/  FSETP.GEU.AND P4, PT, R84, -126, PT ;  /* 0xc2fc00005400780b */ /* 0x000fce0003f8e000 */
[----:B------:R-:W-:Y:S01]  /*95d0*/  @!P3 FMUL R32, R32, 0.5 ;  /* 0x3f0000002020b820 */ /* 0x000fe20000400000 */
[----:B---3--:R-:W-:Y:S01]  /*95e0*/  @!P5 FMUL R29, R29, R29 ;  /* 0x0000001d1d1dd220 */ /* 0x008fe20000400000 */
[----:B------:R-:W-:-:S04]  /*95f0*/  FSETP.GEU.AND P5, PT, R85, -126, PT ;  /* 0xc2fc00005500780b */ /* 0x000fc80003fae000 */
[----:B------:R-:W1:Y:S01]  /*9600*/  MUFU.EX2 R32, R32 ;  /* 0x0000002000207308 */ /* 0x000e620000000800 */
[----:B------:R-:W-:Y:S01]  /*9610*/  @!P4 FMUL R84, R84, 0.5 ;  /* 0x3f0000005454c820 */ /* 0x000fe20000400000 */
[----:B------:R-:W-:Y:S02]  /*9620*/  WARPGROUP.DEPBAR.LE gsb0, 0x0 ;  /* 0x00008000000079c5 */ /* 0x000fe40000010000 */
[----:B------:R-:W-:Y:S01]  /*9630*/  F2FP.BF16.F32.PACK_AB R24, R62, R65 ;  /* 0x000000413e18723e */ /* 0x000fe200000010ff */
[----:B------:R-:W-:Y:S01]  /*9640*/  FADD R65, R58, R65 ;  /* 0x000000413a417221 */ /* 0x000fe20000000000 */
[----:B------:R-:W-:Y:S02]  /*9650*/  F2FP.BF16.F32.PACK_AB R25, R64, R67 ;  /* 0x000000434019723e */ /* 0x000fe400000010ff */
[----:B------:R-:W2:Y:S01]  /*9660*/  MUFU.EX2 R34, R84 ;  /* 0x0000005400227308 */ /* 0x000ea20000000800 */
[----:B------:R-:W-:Y:S01]  /*9670*/  F2FP.BF16.F32.PACK_AB R26, R69, R66 ;  /* 0x00000042451a723e */ /* 0x000fe200000010ff */
[----:B------:R-:W-:Y:S01]  /*9680*/  @!P5 FMUL R85, R85, 0.5 ;  /* 0x3f0000005555d820 */ /* 0x000fe20000400000 */
[----:B------:R-:W-:Y:S01]  /*9690*/  F2FP.BF16.F32.PACK_AB R27, R71, R68 ;  /* 0x00000044471b723e */ /* 0x000fe200000010ff */
[----:B------:R-:W-:Y:S01]  /*96a0*/  FADD R67, R60, R67 ;  /* 0x000000433c437221 */ /* 0x000fe20000000000 */
[----:B------:R-:W-:-:S02]  /*96b0*/  FADD R65, R65, R62 ;  /* 0x0000003e41417221 */ /* 0x000fc40000000000 */
[----:B------:R-:W-:Y:S01]  /*96c0*/  WARPGROUP.ARRIVE ;  /* 0x00000000000079c5 */ /* 0x000fe20000000000 */
[----:B------:R-:W3:Y:S01]  /*96d0*/  MUFU.EX2 R85, R85 ;  /* 0x0000005500557308 */ /* 0x000ee20000000800 */
[----:B-1----:R-:W-:Y:S01]  /*96e0*/  @!P3 FMUL R32, R32, R32 ;  /* 0x000000202020b220 */ /* 0x002fe20000400000 */
[----:B------:R-:W-:Y:S01]  /*96f0*/  FADD R67, R67, R64 ;  /* 0x0000004043437221 */ /* 0x000fe20000000000 */
[----:B------:R-:W-:Y:S02]  /*9700*/  FADD R66, R65, R66 ;  /* 0x0000004241427221 */ /* 0x000fe40000000000 */
[----:B------:R-:W-:Y:S01]  /*9710*/  HGMMA.64x32x16.F32.BF16 R88, R24, gdesc[UR4].tnspB, R88, gsb0 ;  /* 0x4060000418587df0 */ /* 0x000fe20008001858 */
[----:B------:R-:W-:Y:S01]  /*9720*/  R2UR UR6, R12 ;  /* 0x000000000c0672ca */ /* 0x000fe200000e0000 */
[----:B------:R-:W-:Y:S01]  /*9730*/  FADD R68, R67, R68 ;  /* 0x0000004443447221 */ /* 0x000fe20000000000 */
[----:B------:R-:W-:Y:S01]  /*9740*/  R2UR UR7, R13 ;  /* 0x000000000d0772ca */ /* 0x000fe200000e0000 */
[----:B------:R-:W1:Y:S01]  /*9750*/  MUFU.EX2 R12, R81 ;  /* 0x00000051000c7308 */ /* 0x000e620000000800 */
[----:B--2---:R-:W-:Y:S01]  /*9760*/  @!P4 FMUL R34, R34, R34 ;  /* 0x000000222222c220 */ /* 0x004fe20000400000 */
[----:B------:R-:W-:Y:S01]  /*9770*/  FADD R69, R66, R69 ;  /* 0x0000004542457221 */ /* 0x000fe20000000000 */
[----:B------:R-:W-:-:S05]  /*9780*/  FADD R71, R68, R71 ;  /* 0x0000004744477221 */ /* 0x000fca0000000000 */
[----:B------:R-:W2:Y:S01]  /*9790*/  MUFU.EX2 R13, R82 ;  /* 0x00000052000d7308 */ /* 0x000ea20000000800 */
[----:B---3--:R-:W-:Y:S01]  /*97a0*/  @!P5 FMUL R85, R85, R85 ;  /* 0x000000555555d220 */ /* 0x008fe20000400000 */
[----:B-1----:R-:W-:Y:S01]  /*97b0*/  @!P6 FMUL R12, R12, R12 ;  /* 0x0000000c0c0ce220 */ /* 0x002fe20000400000 */
[----:B------:R-:W-:Y:S01]  /*97c0*/  FSETP.GEU.AND P6, PT, R86, -126, PT ;  /* 0xc2fc00005600780b */ /* 0x000fe20003fce000 */
[----:B--2---:R-:W-:Y:S01]  /*97d0*/  @!P2 FMUL R13, R13, R13 ;  /* 0x0000000d0d0da220 */ /* 0x004fe20000400000 */
[----:B------:R-:W-:-:S11]  /*97e0*/  FSETP.GEU.AND P2, PT, R20, -126, PT ;  /* 0xc2fc00001400780b */ /* 0x000fd60003f4e000 */
[----:B------:R-:W-:-:S06]  /*97f0*/  @!P6 FMUL R86, R86, 0.5 ;  /* 0x3f0000005656e820 */ /* 0x000fcc0000400000 */
[----:B------:R-:W1:Y:S01]  /*9800*/  MUFU.EX2 R86, R86 ;  /* 0x0000005600567308 */ /* 0x000e620000000800 */
[----:B------:R-:W-:-:S07]  /*9810*/  @!P2 FMUL R20, R20, 0.5 ;  /* 0x3f0000001414a820 */ /* 0x000fce0000400000 */
[----:B------:R-:W2:Y:S01]  /*9820*/  MUFU.EX2 R35, R20 ;  /* 0x0000001400237308 */ /* 0x000ea20000000800 */
[----:B------:R-:W-:Y:S02]  /*9830*/  WARPGROUP.DEPBAR.LE gsb0, 0x0 ;  /* 0x00008000000079c5 */ /* 0x000fe40000010000 */
[----:B------:R-:W-:Y:S01]  /*9840*/  F2FP.BF16.F32.PACK_AB R24, R23, R70 ;  /* 0x000000461718723e */ /* 0x000fe200000010ff */
[----:B------:R-:W-:Y:S01]  /*9850*/  FADD R70, R69, R70 ;  /* 0x0000004645467221 */ /* 0x000fe20000000000 */
[----:B------:R-:W-:Y:S01]  /*9860*/  F2FP.BF16.F32.PACK_AB R25, R31, R22 ;  /* 0x000000161f19723e */ /* 0x000fe200000010ff */
[----:B------:R-:W-:Y:S01]  /*9870*/  FADD R22, R71, R22 ;  /* 0x0000001647167221 */ /* 0x000fe20000000000 */
[----:B------:R-:W-:Y:S01]  /*9880*/  F2FP.BF16.F32.PACK_AB R26, R33, R30 ;  /* 0x0000001e211a723e */ /* 0x000fe200000010ff */
[----:B------:R-:W-:Y:S01]  /*9890*/  FADD R23, R70, R23 ;  /* 0x0000001746177221 */ /* 0x000fe20000000000 */
[----:B------:R-:W-:Y:S01]  /*98a0*/  F2FP.BF16.F32.PACK_AB R27, R21, R28 ;  /* 0x0000001c151b723e */ /* 0x000fe200000010ff */
[----:B-1----:R-:W-:Y:S01]  /*98b0*/  @!P6 FMUL R86, R86, R86 ;  /* 0x000000565656e220 */ /* 0x002fe20000400000 */
[----:B------:R-:W-:Y:S01]  /*98c0*/  FADD R31, R22, R31 ;  /* 0x0000001f161f7221 */ /* 0x000fe20000000000 */
[----:B------:R-:W-:Y:S01]  /*98d0*/  FADD R30, R23, R30 ;  /* 0x0000001e171e7221 */ /* 0x000fe20000000000 */
[----:B------:R-:W-:-:S02]  /*98e0*/  WARPGROUP.ARRIVE ;  /* 0x00000000000079c5 */ /* 0x000fc40000000000 */
[----:B------:R-:W-:Y:S01]  /*98f0*/  FADD R28, R31, R28 ;  /* 0x0000001c1f1c7221 */ /* 0x000fe20000000000 */
[----:B------:R-:W-:Y:S01]  /*9900*/  FADD R30, R30, R33 ;  /* 0x000000211e1e7221 */ /* 0x000fe20000000000 */
[----:B--2---:R-:W-:Y:S01]  /*9910*/  @!P2 FMUL R35, R35, R35 ;  /* 0x000000232323a220 */ /* 0x004fe20000400000 */
[----:B------:R-:W-:Y:S01]  /*9920*/  ISETP.NE.AND P2, PT, R6, 0x4, PT ;  /* 0x000000040600780c */ /* 0x000fe20003f45270 */
[----:B------:R-:W-:Y:S01]  /*9930*/  HGMMA.64x32x16.F32.BF16 R88, R24, gdesc[UR4].tnspB, R88, gsb0 ;  /* 0x4060000418587df0 */ /* 0x000fe20008001858 */
[----:B------:R-:W-:Y:S01]  /*9940*/  R2UR UR6, R110 ;  /* 0x000000006e0672ca */ /* 0x000fe200000e0000 */
[----:B------:R-:W-:Y:S01]  /*9950*/  FADD R28, R28, R21 ;  /* 0x000000151c1c7221 */ /* 0x000fe20000000000 */
[----:B------:R-:W-:Y:S01]  /*9960*/  R2UR UR7, R111 ;  /* 0x000000006f0772ca */ /* 0x000fe200000e0000 */
        /* <DEDUP_REMOVED lines=8> */
[----:B------:R-:W-:-:S02]  /*99f0*/  FADD R13, R13, R32 ;  /* 0x000000200d0d7221 */ /* 0x000fc40000000000 */
[----:B------:R-:W-:Y:S01]  /*9a00*/  FADD R29, R29, R34 ;  /* 0x000000221d1d7221 */ /* 0x000fe20000000000 */
[----:B------:R-:W-:Y:S01]  /*9a10*/  WARPGROUP.ARRIVE ;  /* 0x00000000000079c5 */ /* 0x000fe20000000000 */
[----:B------:R-:W-:Y:S02]  /*9a20*/  FADD R12, R13, R86 ;  /* 0x000000560d0c7221 */ /* 0x000fe40000000000 */
[----:B------:R-:W-:Y:S02]  /*9a30*/  FADD R13, R29, R85 ;  /* 0x000000551d0d7221 */ /* 0x000fe40000000000 */
[----:B------:R-:W-:Y:S01]  /*9a40*/  FADD R12, R12, R35 ;  /* 0x000000230c0c7221 */ /* 0x000fe20000000000 */
[----:B------:R-:W-:Y:S03]  /*9a50*/  HGMMA.64x32x16.F32.BF16 R88, R24, gdesc[UR4].tnspB, R88, gsb0 ;  /* 0x4060000418587df0 */ /* 0x000fe60008001858 */
[----:B------:R-:W-:-:S02]  /*9a60*/  WARPGROUP.DEPBAR.LE gsb0, 0x0 ;  /* 0x00008000000079c5 */ /* 0x000fc40000010000 */
[----:B------:R-:W-:-:S04]  /*9a70*/  SEL R24, R6, RZ, P2 ;  /* 0x000000ff06187207 */ /* 0x000fc80001000000 */
[----:B------:R-:W-:-:S04]  /*9a80*/  LEA R6, R24, R11, 0x3 ;  /* 0x0000000b18067211 */ /* 0x000fc800078e18ff */
[----:B------:R-:W-:-:S04]  /*9a90*/  PRMT R6, RZ, 0x654, R6 ;  /* 0x00000654ff067816 */ /* 0x000fc80000000006 */
[----:B------:R1:W-:Y:S01]  /*9aa0*/  SYNCS.ARRIVE.TRANS64.RED.A1T0 RZ, [R6+URZ], RZ ;  /* 0x000000ff06ff79a7 */ /* 0x0003e2000810043f */
[----:B------:R-:W-:Y:S05]  /*9ab0*/  @P1 BRA `(.L_x_45) ;  /* 0x00000000009c1947 */ /* 0x000fea0003800000 */
[----:B------:R-:W-:Y:S01]  /*9ac0*/  ISETP.LT.OR P1, PT, R7, 0x1, !P0 ;  /* 0x000000010700780c */ /* 0x000fe20004721670 */
[----:B------:R-:W-:-:S12]  /*9ad0*/  BSSY B0, `(.L_x_46) ;  /* 0x0000024000007945 */ /* 0x000fd80003800000 */
[----:B------:R-:W-:Y:S05]  /*9ae0*/  @P1 BRA `(.L_x_47) ;  /* 0x0000000000881947 */ /* 0x000fea0003800000 */
[----:B-1----:R-:W-:Y:S01]  /*9af0*/  IMAD R6, R5, 0x8, R2 ;  /* 0x0000000805067824 */ /* 0x002fe200078e0202 */
[----:B------:R-:W-:Y:S02]  /*9b00*/  SHF.L.U32 R21, R4, 0x1f, RZ ;  /* 0x0000001f04157819 */ /* 0x000fe400000006ff */
[----:B------:R-:W-:Y:S02]  /*9b10*/  ISETP.NE.AND P2, PT, R0, RZ, PT ;  /* 0x000000ff0000720c */ /* 0x000fe40003f45270 */
[----:B------:R-:W1:Y:S02]  /*9b20*/  SYNCS.PHASECHK.TRANS64.TRYWAIT P1, [R6+URZ+0x9020], R21 ;  /* 0x00902015060075a7 */ /* 0x000e64000802017f */
[----:B-1----:R-:W-:Y:S09]  /*9b30*/  @!P1 BRA `(.L_x_48) ;  /* 0x00000014008c9947 */ /* 0x002ff20003800000 */
.L_x_85:
[----:B------:R-:W-:Y:S05]  /*9b40*/  @P2 BRA `(.L_x_49) ;  /* 0x0000000000142947 */ /* 0x000fea0003800000 */
[----:B------:R-:W-:Y:S01]  /*9b50*/  ISETP.NE.AND P1, PT, R19, RZ, PT ;  /* 0x000000ff1300720c */ /* 0x000fe20003f25270 */
[----:B-1----:R-:W-:-:S04]  /*9b60*/  IMAD.MOV.U32 R21, RZ, RZ, 0x2000 ;  /* 0x00002000ff157424 */ /* 0x002fc800078e00ff */
[----:B------:R2:W-:Y:S08]  /*9b70*/  SYNCS.ARRIVE.TRANS64 RZ, [R6+URZ+0x9000], R21 ;  /* 0x0090001506ff79a7 */ /* 0x0005f0000800003f */
[----:B------:R-:W-:Y:S05]  /*9b80*/  @!P1 BRA `(.L_x_49) ;  /* 0x0000000000049947 */ /* 0x000fea0003800000 */
[----:B------:R-:W-:Y:S01]  /*9b90*/  BPT.TRAP 0x1 ;  /* 0x000000040000795c */ /* 0x000fe20000300000 */
.L_x_49:
[C---:B------:R-:W-:Y:S01]  /*9ba0*/  LEA R20, R5.reuse, R2, 0xd ;  /* 0x0000000205147211 */ /* 0x040fe200078e68ff */
[----:B------:R-:W-:Y:S01]  /*9bb0*/  ULDC.64 UR6, c[0x0][0x198] ;  /* 0x0000660000067ab9 */ /* 0x000fe20000000a00 */
        /* <DEDUP_REMOVED lines=11> */
[----:B------:R-:W-:Y:S01]  /*9c70*/  ISETP.NE.AND P1, PT, R5, 0x4, PT ;  /* 0x000000040500780c */ /* 0x000fe20003f25270 */
[----:B------:R-:W-:Y:S01]  /*9c80*/  VIADD R8, R8, 0x1 ;  /* 0x0000000108087836 */ /* 0x000fe20000000000 */
[----:B------:R-:W-:-:S02]  /*9c90*/  USHF.L.U32 UR11, UR11, 0x7, URZ ;  /* 0x000000070b0b7899 */ /* 0x000fc4000800063f */
[----:B------:R-:W-:Y:S01]  /*9ca0*/  UIADD3 UR9, UR9, 0x9000, URZ ;  /* 0x0000900009097890 */ /* 0x000fe2000fffe03f */
[----:B-12---:R-:W-:Y:S01]  /*9cb0*/  SEL R21, RZ, 0x1, P1 ;  /* 0x00000001ff157807 */ /* 0x006fe20000800000 */
[----:B------:R-:W-:Y:S01]  /*9cc0*/  UIADD3 UR8, UR8, 0x1000, URZ ;  /* 0x0000100008087890 */ /* 0x000fe2000fffe03f */
[----:B------:R-:W-:Y:S02]  /*9cd0*/  SEL R5, R5, RZ, P1 ;  /* 0x000000ff05057207 */ /* 0x000fe40000800000 */
[----:B------:R-:W-:-:S06]  /*9ce0*/  LOP3.LUT R4, R4, R21, RZ, 0x3c, !PT ;  /* 0x0000001504047212 */ /* 0x000fcc00078e3cff */
[----:B------:R2:W-:Y:S02]  /*9cf0*/  UTMALDG.4D [UR8], [UR6], desc[UR18] ;  /* 0x00001208060075b4 */ /* 0x0005e40008019000 */
[----:B--2---:R-:W-:Y:S01]  /*9d00*/  NOP ;  /* 0x0000000000007918 */ /* 0x004fe20000000000 */
.L_x_47:
[----:B------:R-:W-:Y:S05]  /*9d10*/  BSYNC B0 ;  /* 0x0000000000007941 */ /* 0x000fea0003800000 */
.L_x_46:
[----:B------:R-:W-:-:S07]  /*9d20*/  IADD3 R7, R7, -0x1, RZ ;  /* 0xffffffff07077810 */ /* 0x000fce0007ffe0ff */
.L_x_45:
[C---:B------:R-:W-:Y:S01]  /*9d30*/  ISETP.GT.AND P3, PT, R18.reuse, 0x1, PT ;  /* 0x000000011200780c */ /* 0x040fe20003f64270 */
[----:B------:R-:W-:Y:S01]  /*9d40*/  VIADD R15, R15, 0x1 ;  /* 0x000000010f0f7836 */ /* 0x000fe20000000000 */
[----:B------:R-:W-:Y:S01]  /*9d50*/  IADD3 R18, R18, -0x1, RZ ;  /* 0xffffffff12127810 */ /* 0x000fe20007ffe0ff */
[----:B-1----:R-:W-:Y:S02]  /*9d60*/  VIADD R6, R24, 0x1 ;  /* 0x0000000118067836 */ /* 0x002fe40000000000 */
[----:B------:R-:W-:Y:S01]  /*9d70*/  VIADD R10, R10, 0x80 ;  /* 0x000000800a0a7836 */ /* 0x000fe20000000000 */
[----:B------:R-:W-:Y:S01]  /*9d80*/  ISETP.NE.AND P1, PT, R15, 0x4, PT ;  /* 0x000000040f00780c */ /* 0x000fe20003f25270 */
[----:B------:R-:W-:Y:S01]  /*9d90*/  IMAD.MOV.U32 R21, RZ, RZ, R17 ;  /* 0x000000ffff157224 */ /* 0x000fe200078e0011 */
[----:B------:R-:W-:Y:S02]  /*9da0*/  ISETP.NE.AND P2, PT, R6, 0x4, PT ;  /* 0x000000040600780c */ /* 0x000fe40003f45270 */
[----:B------:R-:W-:-:S02]  /*9db0*/  SEL R20, RZ, 0x1, P1 ;  /* 0x00000001ff147807 */ /* 0x000fc40000800000 */
[----:B------:R-:W-:Y:S02]  /*9dc0*/  SEL R15, R15, RZ, P1 ;  /* 0x000000ff0f0f7207 */ /* 0x000fe40000800000 */
[----:B------:R-:W-:Y:S02]  /*9dd0*/  LOP3.LUT R3, R3, R20, RZ, 0x3c, !PT ;  /* 0x0000001403037212 */ /* 0x000fe400078e3cff */
[----:B------:R-:W-:Y:S02]  /*9de0*/  MOV R20, R14 ;  /* 0x0000000e00147202 */ /* 0x000fe40000000f00 */
[----:B------:R-:W-:Y:S01]  /*9df0*/  SEL R6, R6, RZ, P2 ;  /* 0x000000ff06067207 */ /* 0x000fe20001000000 */
[----:B------:R-:W-:Y:S06]  /*9e00*/  @P3 BRA `(.L_x_50) ;  /* 0xffffffc800e43947 */ /* 0x000fec000383ffff */
.L_x_37:
[----:B------:R-:W-:Y:S05]  /*9e10*/  WARPSYNC.ALL ;  /* 0x0000000000007948 */ /* 0x000fea0003800000 */
[----:B------:R-:W1:Y:S01]  /*9e20*/  SHFL.BFLY PT, R0, R13, 0x1, 0x1f ;  /* 0x0c201f000d007f89 */ /* 0x000e6200000e0000 */
[----:B------:R-:W-:Y:S01]  /*9e30*/  BSSY B0, `(.L_x_51) ;  /* 0x0000023000007945 */ /* 0x000fe20003800000 */
[----:B------:R-:W-:Y:S01]  /*9e40*/  IMAD.MOV.U32 R7, RZ, RZ, 0x7f800000 ;  /* 0x7f800000ff077424 */ /* 0x000fe200078e00ff */
[----:B------:R-:W-:Y:S01]  /*9e50*/  MOV R4, 0x3f800000 ;  /* 0x3f80000000047802 */ /* 0x000fe20000000f00 */
[----:B------:R-:W2:Y:S01]  /*9e60*/  SHFL.BFLY PT, R3, R12, 0x1, 0x1f ;  /* 0x0c201f000c037f89 */ /* 0x000ea200000e0000 */
[----:B------:R-:W-:-:S02]  /*9e70*/  IMAD.MOV.U32 R8, RZ, RZ, 0x3f800000 ;  /* 0x3f800000ff087424 */ /* 0x000fc400078e00ff */
[----:B------:R-:W-:Y:S02]  /*9e80*/  IMAD.MOV.U32 R9, RZ, RZ, 0x7f800000 ;  /* 0x7f800000ff097424 */ /* 0x000fe400078e00ff */
[----:B-1----:R-:W-:Y:S01]  /*9e90*/  FADD R0, R0, R13 ;  /* 0x0000000d00007221 */ /* 0x002fe20000000000 */
[----:B--2---:R-:W-:-:S04]  /*9ea0*/  FADD R15, R3, R12 ;  /* 0x0000000c030f7221 */ /* 0x004fc80000000000 */
[----:B------:R-:W1:Y:S04]  /*9eb0*/  SHFL.BFLY PT, R5, R0, 0x2, 0x1f ;  /* 0x0c401f0000057f89 */ /* 0x000e6800000e0000 */
[----:B------:R-:W2:Y:S01]  /*9ec0*/  SHFL.BFLY PT, R18, R15, 0x2, 0x1f ;  /* 0x0c401f000f127f89 */ /* 0x000ea200000e0000 */
[C---:B-1----:R-:W-:Y:S01]  /*9ed0*/  FSETP.NE.AND P0, PT, R0.reuse, -R5, PT ;  /* 0x800000050000720b */ /* 0x042fe20003f05000 */
[----:B------:R-:W-:Y:S01]  /*9ee0*/  FADD R3, R0, R5 ;  /* 0x0000000500037221 */ /* 0x000fe20000000000 */
[----:B--2---:R-:W-:-:S11]  /*9ef0*/  FADD R6, R15, R18 ;  /* 0x000000120f067221 */ /* 0x004fd60000000000 */
[----:B------:R-:W-:Y:S05]  /*9f00*/  @!P0 BRA `(.L_x_52) ;  /* 0x0000000000548947 */ /* 0x000fea0003800000 */
[----:B------:R-:W-:Y:S01]  /*9f10*/  VIADD R0, R3, 0x1800000 ;  /* 0x0180000003007836 */ /* 0x000fe20000000000 */
[----:B------:R-:W-:Y:S04]  /*9f20*/  BSSY B1, `(.L_x_53) ;  /* 0x000000c000017945 */ /* 0x000fe80003800000 */
[----:B------:R-:W-:-:S04]  /*9f30*/  LOP3.LUT R0, R0, 0x7f800000, RZ, 0xc0, !PT ;  /* 0x7f80000000007812 */ /* 0x000fc800078ec0ff */
[----:B------:R-:W-:-:S13]  /*9f40*/  ISETP.GT.U32.AND P0, PT, R0, 0x1ffffff, PT ;  /* 0x01ffffff0000780c */ /* 0x000fda0003f04070 */
[----:B------:R-:W-:Y:S05]  /*9f50*/  @P0 BRA `(.L_x_54) ;  /* 0x0000000000100947 */ /* 0x000fea0003800000 */
[----:B------:R-:W-:-:S07]  /*9f60*/  MOV R12, 0x9f80 ;  /* 0x00009f80000c7802 */ /* 0x000fce0000000f00 */
[----:B------:R-:W-:Y:S05]  /*9f70*/  CALL.REL.NOINC `($__internal_0_$__cuda_sm20_rcp_rn_f32_slowpath) ;  /* 0x0000001000907944 */ /* 0x000fea0003c00000 */
[----:B------:R-:W-:Y:S01]  /*9f80*/  MOV R4, R0 ;  /* 0x0000000000047202 */ /* 0x000fe20000000f00 */
[----:B------:R-:W-:Y:S06]  /*9f90*/  BRA `(.L_x_55) ;  /* 0x0000000000107947 */ /* 0x000fec0003800000 */
.L_x_54:
[----:B------:R-:W1:Y:S02]  /*9fa0*/  MUFU.RCP R4, R3 ;  /* 0x0000000300047308 */ /* 0x000e640000001000 */
[----:B-1----:R-:W-:-:S04]  /*9fb0*/  FFMA R0, R3, R4, -1 ;  /* 0xbf80000003007423 */ /* 0x002fc80000000004 */
[----:B------:R-:W-:-:S04]  /*9fc0*/  FADD.FTZ R5, -R0, -RZ ;  /* 0x800000ff00057221 */ /* 0x000fc80000010100 */
[----:B------:R-:W-:-:S07]  /*9fd0*/  FFMA R4, R4, R5, R4 ;  /* 0x0000000504047223 */ /* 0x000fce0000000004 */
.L_x_55:
[----:B------:R-:W-:Y:S05]  /*9fe0*/  BSYNC B1 ;  /* 0x0000000000017941 */ /* 0x000fea0003800000 */
.L_x_53:
[----:B------:R-:W-:Y:S01]  /*9ff0*/  FSETP.GEU.AND P0, PT, |R3|, 1.175494350822287508e-38, PT ;  /* 0x008000000300780b */ /* 0x000fe20003f0e200 */
[----:B------:R-:W-:-:S12]  /*a000*/  ULDC UR6, c[0x0][0x600] ;  /* 0x0001800000067ab9 */ /* 0x000fd80000000800 */
[----:B------:R-:W-:-:S04]  /*a010*/  @!P0 FMUL R3, R3, 16777216 ;  /* 0x4b80000003038820 */ /* 0x000fc80000400000 */
[----:B------:R-:W1:Y:S02]  /*a020*/  MUFU.LG2 R0, R3 ;  /* 0x0000000300007308 */ /* 0x000e640000000c00 */
[----:B-1----:R-:W-:-:S04]  /*a030*/  @!P0 FADD R0, R0, -24 ;  /* 0xc1c0000000008421 */ /* 0x002fc80000000000 */
[----:B------:R-:W-:-:S04]  /*a040*/  FMUL R0, R0, 0.69314718246459960938 ;  /* 0x3f31721800007820 */ /* 0x000fc80000400000 */
[----:B------:R-:W-:-:S07]  /*a050*/  FFMA R9, R17, UR6, R0 ;  /* 0x0000000611097c23 */ /* 0x000fce0008000000 */
.L_x_52:
[----:B------:R-:W-:Y:S05]  /*a060*/  BSYNC B0 ;  /* 0x0000000000007941 */ /* 0x000fea0003800000 */
.L_x_51:
[----:B------:R-:W-:Y:S01]  /*a070*/  FSETP.NE.AND P0, PT, R15, -R18, PT ;  /* 0x800000120f00720b */ /* 0x000fe20003f05000 */
[----:B------:R-:W-:Y:S01]  /*a080*/  ULDC UR4, c[0x0][0x608] ;  /* 0x0001820000047ab9 */ /* 0x000fe20000000800 */
[----:B------:R-:W-:Y:S01]  /*a090*/  BSSY B0, `(.L_x_56) ;  /* 0x0000021000007945 */ /* 0x000fe20003800000 */
[----:B------:R-:W-:-:S04]  /*a0a0*/  FMUL R4, R4, UR4 ;  /* 0x0000000404047c20 */ /* 0x000fc80008400000 */
[-C--:B------:R-:W-:Y:S01]  /*a0b0*/  FMUL R88, R88, R4.reuse ;  /* 0x0000000458587220 */ /* 0x080fe20000400000 */
[-C--:B------:R-:W-:Y:S01]  /*a0c0*/  FMUL R89, R89, R4.reuse ;  /* 0x0000000459597220 */ /* 0x080fe20000400000 */
[-C--:B------:R-:W-:Y:S01]  /*a0d0*/  FMUL R92, R92, R4.reuse ;  /* 0x000000045c5c7220 */ /* 0x080fe20000400000 */
[-C--:B------:R-:W-:Y:S01]  /*a0e0*/  FMUL R93, R93, R4.reuse ;  /* 0x000000045d5d7220 */ /* 0x080fe20000400000 */
[-C--:B------:R-:W-:Y:S01]  /*a0f0*/  FMUL R96, R96, R4.reuse ;  /* 0x0000000460607220 */ /* 0x080fe20000400000 */
[-C--:B------:R-:W-:Y:S01]  /*a100*/  FMUL R97, R97, R4.reuse ;  /* 0x0000000461617220 */ /* 0x080fe20000400000 */
[-C--:B------:R-:W-:Y:S01]  /*a110*/  FMUL R100, R100, R4.reuse ;  /* 0x0000000464647220 */ /* 0x080fe20000400000 */
[----:B------:R-:W-:Y:S01]  /*a120*/  FMUL R101, R101, R4 ;  /* 0x0000000465657220 */ /* 0x000fe20000400000 */
[----:B------:R-:W-:Y:S06]  /*a130*/  @!P0 BRA `(.L_x_57) ;  /* 0x0000000000588947 */ /* 0x000fec0003800000 */
[----:B------:R-:W-:Y:S01]  /*a140*/  VIADD R0, R6, 0x1800000 ;  /* 0x0180000006007836 */ /* 0x000fe20000000000 */
[----:B------:R-:W-:Y:S04]  /*a150*/  BSSY B1, `(.L_x_58) ;  /* 0x000000d000017945 */ /* 0x000fe80003800000 */
[----:B------:R-:W-:-:S04]  /*a160*/  LOP3.LUT R0, R0, 0x7f800000, RZ, 0xc0, !PT ;  /* 0x7f80000000007812 */ /* 0x000fc800078ec0ff */
[----:B------:R-:W-:-:S13]  /*a170*/  ISETP.GT.U32.AND P0, PT, R0, 0x1ffffff, PT ;  /* 0x01ffffff0000780c */ /* 0x000fda0003f04070 */
[----:B------:R-:W-:Y:S05]  /*a180*/  @P0 BRA `(.L_x_59) ;  /* 0x0000000000140947 */ /* 0x000fea0003800000 */
[----:B------:R-:W-:Y:S01]  /*a190*/  IMAD.MOV.U32 R3, RZ, RZ, R6 ;  /* 0x000000ffff037224 */ /* 0x000fe200078e0006 */
[----:B------:R-:W-:-:S07]  /*a1a0*/  MOV R12, 0xa1c0 ;  /* 0x0000a1c0000c7802 */ /* 0x000fce0000000f00 */
[----:B------:R-:W-:Y:S05]  /*a1b0*/  CALL.REL.NOINC `($__internal_0_$__cuda_sm20_rcp_rn_f32_slowpath) ;  /* 0x0000001000007944 */ /* 0x000fea0003c00000 */
[----:B------:R-:W-:Y:S01]  /*a1c0*/  MOV R8, R0 ;  /* 0x0000000000087202 */ /* 0x000fe20000000f00 */
[----:B------:R-:W-:Y:S06]  /*a1d0*/  BRA `(.L_x_60) ;  /* 0x0000000000107947 */ /* 0x000fec0003800000 */
.L_x_59:
[----:B------:R-:W1:Y:S02]  /*a1e0*/  MUFU.RCP R3, R6 ;  /* 0x0000000600037308 */ /* 0x000e640000001000 */
[----:B-1----:R-:W-:-:S04]  /*a1f0*/  FFMA R0, R6, R3, -1 ;  /* 0xbf80000006007423 */ /* 0x002fc80000000003 */
[----:B------:R-:W-:-:S04]  /*a200*/  FADD.FTZ R0, -R0, -RZ ;  /* 0x800000ff00007221 */ /* 0x000fc80000010100 */
[----:B------:R-:W-:-:S07]  /*a210*/  FFMA R8, R3, R0, R3 ;  /* 0x0000000003087223 */ /* 0x000fce0000000003 */
.L_x_60:
[----:B------:R-:W-:Y:S05]  /*a220*/  BSYNC B1 ;  /* 0x0000000000017941 */ /* 0x000fea0003800000 */
.L_x_58:
[----:B------:R-:W-:Y:S01]  /*a230*/  FSETP.GEU.AND P0, PT, |R6|, 1.175494350822287508e-38, PT ;  /* 0x008000000600780b */ /* 0x000fe20003f0e200 */
[----:B------:R-:W-:-:S12]  /*a240*/  ULDC UR4, c[0x0][0x600] ;  /* 0x0001800000047ab9 */ /* 0x000fd80000000800 */
[----:B------:R-:W-:-:S04]  /*a250*/  @!P0 FMUL R6, R6, 16777216 ;  /* 0x4b80000006068820 */ /* 0x000fc80000400000 */
[----:B------:R-:W1:Y:S02]  /*a260*/  MUFU.LG2 R0, R6 ;  /* 0x0000000600007308 */ /* 0x000e640000000c00 */
[----:B-1----:R-:W-:-:S04]  /*a270*/  @!P0 FADD R0, R0, -24 ;  /* 0xc1c0000000008421 */ /* 0x002fc80000000000 */
[----:B------:R-:W-:-:S04]  /*a280*/  FMUL R7, R0, 0.69314718246459960938 ;  /* 0x3f31721800077820 */ /* 0x000fc80000400000 */
[----:B------:R-:W-:-:S07]  /*a290*/  FFMA R7, R14, UR4, R7 ;  /* 0x000000040e077c23 */ /* 0x000fce0008000007 */
.L_x_57:
[----:B------:R-:W-:Y:S05]  /*a2a0*/  BSYNC B0 ;  /* 0x0000000000007941 */ /* 0x000fea0003800000 */
.L_x_56:
[C---:B------:R-:W-:Y:S01]  /*a2b0*/  LOP3.LUT P0, RZ, R16.reuse, 0x3, RZ, 0xc0, !PT ;  /* 0x0000000310ff7812 */ /* 0x040fe2000780c0ff */
[----:B------:R-:W-:Y:S01]  /*a2c0*/  ULDC UR4, c[0x0][0x608] ;  /* 0x0001820000047ab9 */ /* 0x000fe20000000800 */
[----:B------:R-:W-:Y:S01]  /*a2d0*/  LOP3.LUT R17, R16, 0x7f, RZ, 0xc0, !PT ;  /* 0x0000007f10117812 */ /* 0x000fe200078ec0ff */
[----:B------:R-:W-:Y:S01]  /*a2e0*/  ULDC.64 UR8, c[0x0][0x208] ;  /* 0x0000820000087ab9 */ /* 0x000fe20000000a00 */
[----:B------:R-:W-:Y:S01]  /*a2f0*/  FMUL R8, R8, UR4 ;  /* 0x0000000408087c20 */ /* 0x000fe20008400000 */
[----:B------:R-:W-:Y:S01]  /*a300*/  BSSY B0, `(.L_x_61) ;  /* 0x0000018000007945 */ /* 0x000fe20003800000 */
[----:B------:R-:W-:-:S07]  /*a310*/  SHF.R.U32.HI R18, RZ, 0x5, R17 ;  /* 0x00000005ff127819 */ /* 0x000fce0000011611 */
[----:B------:R-:W-:Y:S05]  /*a320*/  @P0 BRA `(.L_x_62) ;  /* 0x0000000000540947 */ /* 0x000fea0003800000 */
[----:B------:R-:W1:Y:S01]  /*a330*/  S2UR UR4, SR_CTAID.X ;  /* 0x00000000000479c3 */ /* 0x000e620000002500 */
[----:B------:R-:W-:Y:S01]  /*a340*/  SHF.R.U32.HI R0, RZ, 0x2, R16 ;  /* 0x00000002ff007819 */ /* 0x000fe20000011610 */
[----:B------:R-:W-:-:S03]  /*a350*/  IMAD.SHL.U32 R3, R18, 0x10, RZ ;  /* 0x0000001012037824 */ /* 0x000fc600078e00ff */
[----:B------:R-:W-:-:S04]  /*a360*/  LOP3.LUT R0, R0, 0x7, RZ, 0xc0, !PT ;  /* 0x0000000700007812 */ /* 0x000fc800078ec0ff */
[----:B------:R-:W-:Y:S01]  /*a370*/  LOP3.LUT R0, R3, 0xfffffff0, R0, 0xe2, !PT ;  /* 0xfffffff003007812 */ /* 0x000fe200078ee200 */
[----:B-1----:R-:W-:-:S03]  /*a380*/  USHF.L.U32 UR6, UR4, 0x6, URZ ;  /* 0x0000000604067899 */ /* 0x002fc6000800063f */
[----:B------:R-:W-:Y:S02]  /*a390*/  ULDC.64 UR4, c[0x0][0x688] ;  /* 0x0001a20000047ab9 */ /* 0x000fe40000000a00 */
[----:B------:R-:W-:Y:S02]  /*a3a0*/  UIMAD UR4, UR36, UR4, UR6 ;  /* 0x00000004240472a4 */ /* 0x000fe4000f8e0206 */
[----:B------:R-:W-:Y:S02]  /*a3b0*/  LOP3.LUT R3, R0, UR6, RZ, 0xfc, !PT ;  /* 0x0000000600037c12 */ /* 0x000fe4000f8efcff */
[----:B------:R-:W-:-:S03]  /*a3c0*/  UIMAD UR4, UR37, UR5, UR4 ;  /* 0x00000005250472a4 */ /* 0x000fc6000f8e0204 */
[C---:B------:R-:W-:Y:S01]  /*a3d0*/  VIADD R4, R3.reuse, 0x8 ;  /* 0x0000000803047836 */ /* 0x040fe20000000000 */
[----:B------:R-:W-:Y:S02]  /*a3e0*/  ULDC UR5, c[0x0][0x288] ;  /* 0x0000a20000057ab9 */ /* 0x000fe40000000800 */
[----:B------:R-:W-:Y:S02]  /*a3f0*/  ISETP.GE.U32.AND P0, PT, R3, UR5, PT ;  /* 0x0000000503007c0c */ /* 0x000fe4000bf06070 */
[----:B------:R-:W-:Y:S02]  /*a400*/  IADD3 R0, P2, R0, UR4, RZ ;  /* 0x0000000400007c10 */ /* 0x000fe4000ff5e0ff */
[----:B------:R-:W-:Y:S01]  /*a410*/  ISETP.GE.U32.AND P1, PT, R4, UR5, PT ;  /* 0x0000000504007c0c */ /* 0x000fe2000bf26070 */
[----:B------:R-:W-:Y:S01]  /*a420*/  ULDC.64 UR4, c[0x0][0x680] ;  /* 0x0001a00000047ab9 */ /* 0x000fe20000000a00 */
[----:B------:R-:W-:Y:S02]  /*a430*/  IADD3.X R3, RZ, RZ, RZ, P2, !PT ;  /* 0x000000ffff037210 */ /* 0x000fe400017fe4ff */
[----:B------:R-:W-:-:S04]  /*a440*/  LEA R4, P2, R0, UR4, 0x2 ;  /* 0x0000000400047c11 */ /* 0x000fc8000f8410ff */
[----:B------:R-:W-:-:S05]  /*a450*/  LEA.HI.X R5, R0, UR5, R3, 0x2, P2 ;  /* 0x0000000500057c11 */ /* 0x000fca00090f1403 */
[----:B------:R1:W-:Y:S04]  /*a460*/  @!P0 STG.E desc[UR8][R4.64], R9 ;  /* 0x0000000904008986 */ /* 0x0003e8000c101908 */
[----:B------:R1:W-:Y:S02]  /*a470*/  @!P1 STG.E desc[UR8][R4.64+0x20], R7 ;  /* 0x0000200704009986 */ /* 0x0003e4000c101908 */
.L_x_62:
[----:B------:R-:W-:Y:S05]  /*a480*/  BSYNC B0 ;  /* 0x0000000000007941 */ /* 0x000fea0003800000 */
.L_x_61:
[----:B------:R-:W-:Y:S01]  /*a490*/  ULDC.64 UR4, c[0x0][0x730] ;  /* 0x0001cc0000047ab9 */ /* 0x000fe20000000a00 */
[-C--:B------:R-:W-:Y:S01]  /*a4a0*/  FMUL R90, R90, R8.reuse ;  /* 0x000000085a5a7220 */ /* 0x080fe20000400000 */
[----:B------:R-:W-:Y:S01]  /*a4b0*/  ISETP.NE.U32.AND P0, PT, RZ, UR4, PT ;  /* 0x00000004ff007c0c */ /* 0x000fe2000bf05070 */
[-C--:B------:R-:W-:Y:S01]  /*a4c0*/  FMUL R22, R91, R8.reuse ;  /* 0x000000085b167220 */ /* 0x080fe20000400000 */
[-C--:B------:R-:W-:Y:S01]  /*a4d0*/  FMUL R94, R94, R8.reuse ;  /* 0x000000085e5e7220 */ /* 0x080fe20000400000 */
[-C--:B------:R-:W-:Y:S01]  /*a4e0*/  FMUL R24, R95, R8.reuse ;  /* 0x000000085f187220 */ /* 0x080fe20000400000 */
[----:B------:R-:W-:Y:S01]  /*a4f0*/  ISETP.NE.AND.EX P0, PT, RZ, UR5, PT, P0 ;  /* 0x00000005ff007c0c */ /* 0x000fe2000bf05300 */
[-C--:B------:R-:W-:Y:S01]  /*a500*/  FMUL R98, R98, R8.reuse ;  /* 0x0000000862627220 */ /* 0x080fe20000400000 */
[-C--:B------:R-:W-:Y:S01]  /*a510*/  FMUL R26, R99, R8.reuse ;  /* 0x00000008631a7220 */ /* 0x080fe20000400000 */
[-C--:B------:R-:W-:Y:S01]  /*a520*/  FMUL R102, R102, R8.reuse ;  /* 0x0000000866667220 */ /* 0x080fe20000400000 */
[----:B------:R-:W-:-:S09]  /*a530*/  FMUL R28, R103, R8 ;  /* 0x00000008671c7220 */ /* 0x000fd20000400000 */
[----:B------:R-:W-:Y:S05]  /*a540*/  @P0 BRA `(.L_x_63) ;  /* 0x0000000000200947 */ /* 0x000fea0003800000 */
[----:B------:R-:W-:Y:S02]  /*a550*/  ULDC.64 UR4, c[0x0][0x728] ;  /* 0x0001ca0000047ab9 */ /* 0x000fe40000000a00 */
[----:B------:R-:W-:-:S04]  /*a560*/  ISETP.NE.U32.AND P0, PT, RZ, UR4, PT ;  /* 0x00000004ff007c0c */ /* 0x000fc8000bf05070 */
[----:B------:R-:W-:-:S13]  /*a570*/  ISETP.NE.AND.EX P0, PT, RZ, UR5, PT, P0 ;  /* 0x00000005ff007c0c */ /* 0x000fda000bf05300 */
[----:B------:R-:W-:Y:S05]  /*a580*/  @!P0 BRA `(.L_x_64) ;  /* 0x00000000000c8947 */ /* 0x000fea0003800000 */
[----:B-1----:R-:W1:Y:S02]  /*a590*/  LDC.64 R4, c[0x0][0x728] ;  /* 0x0001ca00ff047b82 */ /* 0x002e640000000a00 */
[----:B-1----:R3:W5:Y:S01]  /*a5a0*/  LDG.E R4, desc[UR8][R4.64] ;  /* 0x0000000804047981 */ /* 0x002762000c1e1900 */
[----:B------:R-:W-:Y:S05]  /*a5b0*/  BRA `(.L_x_63) ;  /* 0x0000000000047947 */ /* 0x000fea0003800000 */
.L_x_64:
[----:B-1----:R-:W2:Y:S02]  /*a5c0*/  LDC R4, c[0x0][0x720] ;  /* 0x0001c800ff047b82 */ /* 0x002ea40000000800 */
.L_x_63:
[----:B------:R-:W-:Y:S01]  /*a5d0*/  MOV R0, RZ ;  /* 0x000000ff00007202 */ /* 0x000fe20000000f00 */
[----:B--2--5:R-:W-:-:S03]  /*a5e0*/  IMAD.MOV.U32 R19, RZ, RZ, R4 ;  /* 0x000000ffff137224 */ /* 0x024fc600078e0004 */
[----:B------:R-:W-:-:S13]  /*a5f0*/  LOP3.LUT P0, RZ, R0, 0x1bf, RZ, 0xc0, !PT ;  /* 0x000001bf00ff7812 */ /* 0x000fda000780c0ff */
[----:B------:R-:W-:Y:S05]  /*a600*/  @!P0 BRA `(.L_x_65) ;  /* 0x0000000000408947 */ /* 0x000fea0003800000 */
[----:B------:R-:W-:Y:S01]  /*a610*/  MOV R0, 0x0 ;  /* 0x0000000000007802 */ /* 0x000fe20000000f00 */
[----:B------:R-:W-:Y:S01]  /*a620*/  ULDC.64 UR4, c[0x4][0x68] ;  /* 0x01001a0000047ab9 */ /* 0x000fe20000000a00 */
[----:B------:R-:W-:Y:S01]  /*a630*/  ULDC.64 UR6, c[0x4][0x8] ;  /* 0x0100020000067ab9 */ /* 0x000fe20000000a00 */
[----:B-1----:R-:W-:Y:S01]  /*a640*/  IMAD.U32 R4, RZ, RZ, UR4 ;  /* 0x00000004ff047e24 */ /* 0x002fe2000f8e00ff */
[----:B------:R1:W2:Y:S01]  /*a650*/  LDC.64 R14, c[0x4][R0] ;  /* 0x01000000000e7b82 */ /* 0x0002a20000000a00 */
[----:B---3--:R-:W-:Y:S01]  /*a660*/  MOV R5, UR5 ;  /* 0x0000000500057c02 */ /* 0x008fe20008000f00 */
[----:B------:R-:W-:Y:S01]  /*a670*/  ULDC.64 UR4, c[0x4][0x70] ;  /* 0x01001c0000047ab9 */ /* 0x000fe20000000a00 */
[----:B------:R-:W-:Y:S01]  /*a680*/  MOV R10, UR6 ;  /* 0x00000006000a7c02 */ /* 0x000fe20008000f00 */
[----:B------:R-:W-:Y:S01]  /*a690*/  IMAD.U32 R6, RZ, RZ, UR4 ;  /* 0x00000004ff067e24 */ /* 0x000fe2000f8e00ff */
[----:B------:R-:W-:Y:S01]  /*a6a0*/  MOV R12, 0x1 ;  /* 0x00000001000c7802 */ /* 0x000fe20000000f00 */
[----:B------:R-:W-:-:S02]  /*a6b0*/  IMAD.U32 R7, RZ, RZ, UR5 ;  /* 0x00000005ff077e24 */ /* 0x000fc4000f8e00ff */
[----:B------:R-:W-:Y:S02]  /*a6c0*/  IMAD.U32 R11, RZ, RZ, UR7 ;  /* 0x00000007ff0b7e24 */ /* 0x000fe4000f8e00ff */
[----:B------:R-:W-:Y:S02]  /*a6d0*/  IMAD.MOV.U32 R8, RZ, RZ, 0x70 ;  /* 0x00000070ff087424 */ /* 0x000fe400078e00ff */
[----:B-1----:R-:W-:-:S07]  /*a6e0*/  IMAD.MOV.U32 R13, RZ, RZ, RZ ;  /* 0x000000ffff0d7224 */ /* 0x002fce00078e00ff */
[----:B------:R-:W-:-:S07]  /*a6f0*/  LEPC R20, `(.L_x_65) ;  /* 0x000000001014794e */ /* 0x000fce0000000000 */
[----:B--2---:R-:W-:Y:S05]  /*a700*/  CALL.ABS.NOINC R14 ;  /* 0x000000000e007343 */ /* 0x004fea0003c00000 */
.L_x_65:
        /* <DEDUP_REMOVED lines=18> */
.L_x_66:
[----:B------:R-:W-:Y:S01]  /*a830*/  ULDC.64 UR4, c[0x0][0x730] ;  /* 0x0001cc0000047ab9 */ /* 0x000fe20000000a00 */
[----:B------:R-:W-:Y:S01]  /*a840*/  IMAD.SHL.U32 R0, R16, 0x20, RZ ;  /* 0x0000002010007824 */ /* 0x000fe200078e00ff */
[----:B------:R-:W-:Y:S01]  /*a850*/  ISETP.NE.U32.AND P0, PT, RZ, UR4, PT ;  /* 0x00000004ff007c0c */ /* 0x000fe2000bf05070 */
[----:B------:R-:W-:Y:S01]  /*a860*/  VIADD R17, R17, 0x1f ;  /* 0x0000001f11117836 */ /* 0x000fe20000000000 */
[----:B-1----:R-:W-:Y:S02]  /*a870*/  SHF.R.U32.HI R4, RZ, 0x1, R16 ;  /* 0x00000001ff047819 */ /* 0x002fe40000011610 */
[----:B------:R-:W-:Y:S02]  /*a880*/  ISETP.NE.AND.EX P0, PT, RZ, UR5, PT, P0 ;  /* 0x00000005ff007c0c */ /* 0x000fe4000bf05300 */
[C---:B---3--:R-:W-:Y:S02]  /*a890*/  LOP3.LUT R5, R0.reuse, 0xc0, RZ, 0xc0, !PT ;  /* 0x000000c000057812 */ /* 0x048fe400078ec0ff */
[----:B------:R-:W-:-:S02]  /*a8a0*/  LOP3.LUT R3, R0, 0x20, RZ, 0xc0, !PT ;  /* 0x0000002000037812 */ /* 0x000fc400078ec0ff */
[----:B------:R-:W-:Y:S02]  /*a8b0*/  LOP3.LUT R5, R5, 0x8, R4, 0xf8, !PT ;  /* 0x0000000805057812 */ /* 0x000fe400078ef804 */
[----:B------:R-:W-:Y:S01]  /*a8c0*/  SHF.L.U32 R4, R16, 0x2, RZ ;  /* 0x0000000210047819 */ /* 0x000fe200000006ff */
[----:B------:R-:W-:Y:S01]  /*a8d0*/  IMAD R3, R18, 0x200, R3 ;  /* 0x0000020012037824 */ /* 0x000fe200078e0203 */
[----:B------:R-:W-:Y:S02]  /*a8e0*/  ISETP.GT.U32.AND P1, PT, R17, 0x3e, PT ;  /* 0x0000003e1100780c */ /* 0x000fe40003f24070 */
[----:B------:R-:W-:Y:S01]  /*a8f0*/  LOP3.LUT R4, R5, 0x18, R4, 0x78, !PT ;  /* 0x0000001805047812 */ /* 0x000fe200078e7804 */
[----:B------:R-:W1:Y:S01]  /*a900*/  @P0 LDC R19, c[0x0][0x720] ;  /* 0x0001c800ff130b82 */ /* 0x000e620000000800 */
[----:B------:R-:W-:Y:S02]  /*a910*/  LOP3.LUT R0, R0, 0x100, RZ, 0xc0, !PT ;  /* 0x0000010000007812 */ /* 0x000fe400078ec0ff */
[----:B------:R-:W-:-:S02]  /*a920*/  LOP3.LUT P0, RZ, R16, 0x4, RZ, 0xc0, !PT ;  /* 0x0000000410ff7812 */ /* 0x000fc4000780c0ff */
[----:B------:R-:W-:-:S04]  /*a930*/  IADD3 R11, R4, R3, R0 ;  /* 0x00000003040b7210 */ /* 0x000fc80007ffe000 */
[----:B------:R-:W-:Y:S01]  /*a940*/  LEA R11, R11, R2, 0x1 ;  /* 0x000000020b0b7211 */ /* 0x000fe200078e08ff */
[-C--:B-1----:R-:W-:Y:S01]  /*a950*/  FMUL R88, R88, R19.reuse ;  /* 0x0000001358587220 */ /* 0x082fe20000400000 */
[-C--:B------:R-:W-:Y:S01]  /*a960*/  FMUL R89, R89, R19.reuse ;  /* 0x0000001359597220 */ /* 0x080fe20000400000 */
        /* <DEDUP_REMOVED lines=14> */
[----:B------:R-:W-:-:S02]  /*aa50*/  F2FP.BF16.F32.PACK_AB R88, R89, R88 ;  /* 0x000000585958723e */ /* 0x000fc400000010ff */
[----:B------:R-:W-:Y:S01]  /*aa60*/  F2FP.BF16.F32.PACK_AB R89, R3, R0 ;  /* 0x000000000359723e */ /* 0x000fe200000010ff */
[----:B------:R-:W-:Y:S01]  /*aa70*/  VIADD R0, R11, 0x20 ;  /* 0x000000200b007836 */ /* 0x000fe20000000000 */
[----:B------:R-:W-:Y:S02]  /*aa80*/  F2FP.BF16.F32.PACK_AB R96, R97, R96 ;  /* 0x000000606160723e */ /* 0x000fe400000010ff */
[----:B------:R-:W-:Y:S02]  /*aa90*/  F2FP.BF16.F32.PACK_AB R90, R93, R92 ;  /* 0x0000005c5d5a723e */ /* 0x000fe400000010ff */
[----:B------:R-:W-:Y:S02]  /*aaa0*/  F2FP.BF16.F32.PACK_AB R91, R5, R4 ;  /* 0x00000004055b723e */ /* 0x000fe400000010ff */
[----:B------:R-:W-:Y:S02]  /*aab0*/  F2FP.BF16.F32.PACK_AB R97, R7, R6 ;  /* 0x000000060761723e */ /* 0x000fe400000010ff */
[----:B------:R-:W-:-:S02]  /*aac0*/  F2FP.BF16.F32.PACK_AB R98, R101, R100 ;  /* 0x000000646562723e */ /* 0x000fc400000010ff */
[----:B------:R-:W-:Y:S01]  /*aad0*/  F2FP.BF16.F32.PACK_AB R99, R9, R8 ;  /* 0x000000080963723e */ /* 0x000fe200000010ff */
[----:B------:R-:W-:Y:S06]  /*aae0*/  @P1 BRA `(.L_x_67) ;  /* 0x0000000000041947 */ /* 0x000fec0003800000 */
[----:B------:R-:W-:-:S04]  /*aaf0*/  DEPBAR.LE SB0, 0x0 ;  /* 0x000080000000791a */ /* 0x000fc80000000000 */
.L_x_67:
[----:B------:R-:W-:Y:S05]  /*ab00*/  WARPSYNC.ALL ;  /* 0x0000000000007948 */ /* 0x000fea0003800000 */
[----:B------:R-:W-:Y:S01]  /*ab10*/  BAR.SYNC.DEFER_BLOCKING 0x1, 0x80 ;  /* 0x0042000000007b1d */ /* 0x000fe20000010000 */
[----:B------:R-:W-:-:S05]  /*ab20*/  @P0 VIADD R0, R11, 0xffffffe0 ;  /* 0xffffffe00b000836 */ /* 0x000fca0000000000 */
[----:B------:R-:W-:Y:S01]  /*ab30*/  BSSY B0, `(.L_x_68) ;  /* 0x0000016000007945 */ /* 0x000fe20003800000 */
[----:B------:R1:W-:Y:S04]  /*ab40*/  STSM.16.M88.4 [R11], R88 ;  /* 0x000000580b007844 */ /* 0x0003e80000000200 */
[----:B------:R1:W-:Y:S01]  /*ab50*/  STSM.16.M88.4 [R0], R96 ;  /* 0x0000006000007844 */ /* 0x0003e20000000200 */
[----:B------:R-:W-:Y:S01]  /*ab60*/  @!PT LDS RZ, [RZ] ;  /* 0x00000000fffff984 */ /* 0x000fe20000000800 */
[----:B------:R-:W-:Y:S01]  /*ab70*/  @!PT LDS RZ, [RZ] ;  /* 0x00000000fffff984 */ /* 0x000fe20000000800 */
[----:B------:R-:W-:Y:S01]  /*ab80*/  @!PT LDS RZ, [RZ] ;  /* 0x00000000fffff984 */ /* 0x000fe20000000800 */
[----:B------:R-:W-:Y:S01]  /*ab90*/  @!PT LDS RZ, [RZ] ;  /* 0x00000000fffff984 */ /* 0x000fe20000000800 */
[----:B------:R2:W-:Y:S06]  /*aba0*/  MEMBAR.ALL.CTA ;  /* 0x0000000000007992 */ /* 0x0005ec0000008000 */
[----:B--2---:R-:W2:Y:S02]  /*abb0*/  FENCE.VIEW.ASYNC.S ;  /* 0x00000000000073c6 */ /* 0x004ea40000000000 */
[----:B--2---:R-:W-:Y:S06]  /*abc0*/  BAR.SYNC.DEFER_BLOCKING 0x1, 0x80 ;  /* 0x0042000000007b1d */ /* 0x004fec0000010000 */
[----:B------:R-:W-:Y:S05]  /*abd0*/  @P1 BRA `(.L_x_69) ;  /* 0x00000000002c1947 */ /* 0x000fea0003800000 */
[----:B------:R-:W2:Y:S01]  /*abe0*/  S2UR UR10, SR_CTAID.X ;  /* 0x00000000000a79c3 */ /* 0x000ea20000002500 */
[----:B------:R-:W-:Y:S01]  /*abf0*/  ULDC.64 UR4, c[0x0][0x198] ;  /* 0x0000660000047ab9 */ /* 0x000fe20000000a00 */
[----:B------:R-:W-:Y:S01]  /*ac00*/  R2UR UR8, R2 ;  /* 0x00000000020872ca */ /* 0x000fe200000e0000 */
[----:B------:R-:W-:Y:S01]  /*ac10*/  UIADD3 UR4, UP0, UR4, 0x670, URZ ;  /* 0x0000067004047890 */ /* 0x000fe2000ff1e03f */
[----:B------:R-:W-:Y:S01]  /*ac20*/  UMOV UR9, URZ ;  /* 0x0000003f00097c82 */ /* 0x000fe20008000000 */
[----:B------:R-:W-:Y:S02]  /*ac30*/  UMOV UR11, UR36 ;  /* 0x00000024000b7c82 */ /* 0x000fe40008000000 */
[----:B------:R-:W-:Y:S01]  /*ac40*/  UIADD3.X UR5, URZ, UR5, URZ, UP0, !UPT ;  /* 0x000000053f057290 */ /* 0x000fe200087fe43f */
[----:B------:R-:W-:Y:S01]  /*ac50*/  UMOV UR12, UR37 ;  /* 0x00000025000c7c82 */ /* 0x000fe20008000000 */
[----:B--2---:R-:W-:-:S09]  /*ac60*/  USHF.L.U32 UR10, UR10, 0x6, URZ ;  /* 0x000000060a0a7899 */ /* 0x004fd2000800063f */
[----:B------:R2:W-:Y:S02]  /*ac70*/  UTMASTG.4D [UR8], [UR4] ;  /* 0x00000008040073b5 */ /* 0x0005e40008018000 */
[----:B--2---:R0:W-:Y:S02]  /*ac80*/  UTMACMDFLUSH ;  /* 0x00000000000079b7 */ /* 0x0041e40000000000 */
.L_x_69:
[----:B------:R-:W-:Y:S05]  /*ac90*/  BSYNC B0 ;  /* 0x0000000000007941 */ /* 0x000fea0003800000 */
.L_x_68:
[----:B------:R-:W-:-:S04]  /*aca0*/  DEPBAR.LE SB0, 0x0 ;  /* 0x000080000000791a */ /* 0x000fc80000000000 */
[----:B------:R-:W-:Y:S05]  /*acb0*/  EXIT ;  /* 0x000000000000794d */ /* 0x000fea0003800000 */
.L_x_7:
[----:B-1----:R1:W2:Y:S02]  /*acc0*/  SYNCS.PHASECHK.TRANS64.TRYWAIT P2, [R3+URZ+0x9048], R2 ;  /* 0x00904802030075a7 */ /* 0x0022a4000804017f */
[----:B--2---:R-:W-:Y:S05]  /*acd0*/  @!P2 NANOSLEEP.SYNCS 0x989680 ;  /* 0x009896800000a95d */ /* 0x004fea0003900000 */
[----:B------:R-:W2:Y:S02]  /*ace0*/  @!P2 SYNCS.PHASECHK.TRANS64 P2, [R3+URZ+0x9048], R2 ;  /* 0x009048020300a5a7 */ /* 0x000ea4000804007f */
[----:B--2---:R-:W-:Y:S05]  /*acf0*/  @!P2 BRA `(.L_x_7) ;  /* 0xfffffffc00f0a947 */ /* 0x004fea000383ffff */
[----:B------:R-:W-:Y:S05]  /*ad00*/  BRA `(.L_x_70) ;  /* 0xffffff5800687947 */ /* 0x000fea000383ffff */
.L_x_12:
[----:B-1----:R1:W2:Y:S02]  /*ad10*/  SYNCS.PHASECHK.TRANS64.TRYWAIT P1, [R3+URZ+0x9020], R2 ;  /* 0x00902002030075a7 */ /* 0x0022a4000802017f */
[----:B--2---:R-:W-:Y:S05]  /*ad20*/  @!P1 NANOSLEEP.SYNCS 0x989680 ;  /* 0x009896800000995d */ /* 0x004fea0003900000 */
[----:B------:R-:W2:Y:S02]  /*ad30*/  @!P1 SYNCS.PHASECHK.TRANS64 P1, [R3+URZ+0x9020], R2 ;  /* 0x00902002030095a7 */ /* 0x000ea4000802007f */
[----:B--2---:R-:W-:Y:S05]  /*ad40*/  @!P1 BRA `(.L_x_12) ;  /* 0xfffffffc00f09947 */ /* 0x004fea000383ffff */
[----:B------:R-:W-:Y:S05]  /*ad50*/  BRA `(.L_x_71) ;  /* 0xffffff5c00087947 */ /* 0x000fea000383ffff */
.L_x_14:
[----:B-1----:R1:W2:Y:S02]  /*ad60*/  SYNCS.PHASECHK.TRANS64.TRYWAIT P1, [R2+URZ+0x9020], R3 ;  /* 0x00902003020075a7 */ /* 0x0022a4000802017f */
[----:B--2---:R-:W-:Y:S05]  /*ad70*/  @!P1 NANOSLEEP.SYNCS 0x989680 ;  /* 0x009896800000995d */ /* 0x004fea0003900000 */
[----:B------:R-:W2:Y:S02]  /*ad80*/  @!P1 SYNCS.PHASECHK.TRANS64 P1, [R2+URZ+0x9020], R3 ;  /* 0x00902003020095a7 */ /* 0x000ea4000802007f */
[----:B--2---:R-:W-:Y:S05]  /*ad90*/  @!P1 BRA `(.L_x_14) ;  /* 0xfffffffc00f09947 */ /* 0x004fea000383ffff */
[----:B------:R-:W-:Y:S05]  /*ada0*/  BRA `(.L_x_72) ;  /* 0xffffff5c00607947 */ /* 0x000fea000383ffff */
.L_x_17:
[----:B-1----:R1:W2:Y:S02]  /*adb0*/  SYNCS.PHASECHK.TRANS64.TRYWAIT P1, [R3+URZ+0x9020], R4 ;  /* 0x00902004030075a7 */ /* 0x0022a4000802017f */
[----:B--2---:R-:W-:Y:S05]  /*adc0*/  @!P1 NANOSLEEP.SYNCS 0x989680 ;  /* 0x009896800000995d */ /* 0x004fea0003900000 */
[----:B------:R-:W2:Y:S02]  /*add0*/  @!P1 SYNCS.PHASECHK.TRANS64 P1, [R3+URZ+0x9020], R4 ;  /* 0x00902004030095a7 */ /* 0x000ea4000802007f */
[----:B--2---:R-:W-:Y:S05]  /*ade0*/  @!P1 BRA `(.L_x_17) ;  /* 0xfffffffc00f09947 */ /* 0x004fea000383ffff */
[----:B------:R-:W-:Y:S05]  /*adf0*/  BRA `(.L_x_73) ;  /* 0xffffff5c00d47947 */ /* 0x000fea000383ffff */
.L_x_19:
[----:B-1----:R1:W2:Y:S02]  /*ae00*/  SYNCS.PHASECHK.TRANS64.TRYWAIT P1, [R3+URZ+0x9020], R2 ;  /* 0x00902002030075a7 */ /* 0x0022a4000802017f */
[----:B--2---:R-:W-:Y:S05]  /*ae10*/  @!P1 NANOSLEEP.SYNCS 0x989680 ;  /* 0x009896800000995d */ /* 0x004fea0003900000 */
[----:B------:R-:W2:Y:S02]  /*ae20*/  @!P1 SYNCS.PHASECHK.TRANS64 P1, [R3+URZ+0x9020], R2 ;  /* 0x00902002030095a7 */ /* 0x000ea4000802007f */
[----:B--2---:R-:W-:Y:S05]  /*ae30*/  @!P1 BRA `(.L_x_19) ;  /* 0xfffffffc00f09947 */ /* 0x004fea000383ffff */
[----:B------:R-:W-:Y:S05]  /*ae40*/  BRA `(.L_x_74) ;  /* 0xffffff6000447947 */ /* 0x000fea000383ffff */
.L_x_21:
[----:B-1----:R1:W2:Y:S02]  /*ae50*/  SYNCS.PHASECHK.TRANS64.TRYWAIT P1, [R2+URZ+0x9040], R11 ;  /* 0x0090400b020075a7 */ /* 0x0022a4000802017f */
[----:B--2---:R-:W-:Y:S05]  /*ae60*/  @!P1 NANOSLEEP.SYNCS 0x989680 ;  /* 0x009896800000995d */ /* 0x004fea0003900000 */
[----:B------:R-:W2:Y:S02]  /*ae70*/  @!P1 SYNCS.PHASECHK.TRANS64 P1, [R2+URZ+0x9040], R11 ;  /* 0x0090400b020095a7 */ /* 0x000ea4000802007f */
[----:B--2---:R-:W-:Y:S05]  /*ae80*/  @!P1 BRA `(.L_x_21) ;  /* 0xfffffffc00f09947 */ /* 0x004fea000383ffff */
[----:B------:R-:W-:Y:S05]  /*ae90*/  BRA `(.L_x_75) ;  /* 0xffffff6000bc7947 */ /* 0x000fea000383ffff */
.L_x_22:
[----:B--2---:R2:W3:Y:S02]  /*aea0*/  SYNCS.PHASECHK.TRANS64.TRYWAIT P1, [R2+URZ+0x9000], R11 ;  /* 0x0090000b020075a7 */ /* 0x0044e4000802017f */
[----:B---3--:R-:W-:Y:S05]  /*aeb0*/  @!P1 NANOSLEEP.SYNCS 0x989680 ;  /* 0x009896800000995d */ /* 0x008fea0003900000 */
[----:B------:R-:W3:Y:S02]  /*aec0*/  @!P1 SYNCS.PHASECHK.TRANS64 P1, [R2+URZ+0x9000], R11 ;  /* 0x0090000b020095a7 */ /* 0x000ee4000802007f */
[----:B---3--:R-:W-:Y:S05]  /*aed0*/  @!P1 BRA `(.L_x_22) ;  /* 0xfffffffc00f09947 */ /* 0x008fea000383ffff */
[----:B------:R-:W-:Y:S05]  /*aee0*/  BRA `(.L_x_76) ;  /* 0xffffff6000c87947 */ /* 0x000fea000383ffff */
.L_x_23:
[----:B----4-:R4:W1:Y:S02]  /*aef0*/  SYNCS.PHASECHK.TRANS64.TRYWAIT P6, [R2+URZ+0x9008], R11 ;  /* 0x0090080b020075a7 */ /* 0x01086400080c017f */
[----:B-1----:R-:W-:Y:S05]  /*af00*/  @!P6 NANOSLEEP.SYNCS 0x989680 ;  /* 0x009896800000e95d */ /* 0x002fea0003900000 */
[----:B------:R-:W1:Y:S02]  /*af10*/  @!P6 SYNCS.PHASECHK.TRANS64 P6, [R2+URZ+0x9008], R11 ;  /* 0x0090080b0200e5a7 */ /* 0x000e6400080c007f */
[----:B-1----:R-:W-:Y:S05]  /*af20*/  @!P6 BRA `(.L_x_23) ;  /* 0xfffffffc00f0e947 */ /* 0x002fea000383ffff */
[----:B------:R-:W-:Y:S05]  /*af30*/  BRA `(.L_x_77) ;  /* 0xffffff7800547947 */ /* 0x000fea000383ffff */
.L_x_25:
[----:B-1----:R1:W2:Y:S02]  /*af40*/  SYNCS.PHASECHK.TRANS64.TRYWAIT P2, [R17+URZ+0x9000], R14 ;  /* 0x0090000e110075a7 */ /* 0x0022a4000804017f */
[----:B--2---:R-:W-:Y:S05]  /*af50*/  @!P2 NANOSLEEP.SYNCS 0x989680 ;  /* 0x009896800000a95d */ /* 0x004fea0003900000 */
[----:B------:R-:W2:Y:S02]  /*af60*/  @!P2 SYNCS.PHASECHK.TRANS64 P2, [R17+URZ+0x9000], R14 ;  /* 0x0090000e1100a5a7 */ /* 0x000ea4000804007f */
[----:B--2---:R-:W-:Y:S05]  /*af70*/  @!P2 BRA `(.L_x_25) ;  /* 0xfffffffc00f0a947 */ /* 0x004fea000383ffff */
[----:B------:R-:W-:Y:S05]  /*af80*/  BRA `(.L_x_78) ;  /* 0xffffff8c00b87947 */ /* 0x000fea000383ffff */
.L_x_28:
[----:B-1----:R1:W2:Y:S02]  /*af90*/  SYNCS.PHASECHK.TRANS64.TRYWAIT P3, [R14+URZ+0x9020], R17 ;  /* 0x009020110e0075a7 */ /* 0x0022a4000806017f */
[----:B--2---:R-:W-:Y:S05]  /*afa0*/  @!P3 NANOSLEEP.SYNCS 0x989680 ;  /* 0x009896800000b95d */ /* 0x004fea0003900000 */
[----:B------:R-:W2:Y:S02]  /*afb0*/  @!P3 SYNCS.PHASECHK.TRANS64 P3, [R14+URZ+0x9020], R17 ;  /* 0x009020110e00b5a7 */ /* 0x000ea4000806007f */
[----:B--2---:R-:W-:Y:S05]  /*afc0*/  @!P3 BRA `(.L_x_28) ;  /* 0xfffffffc00f0b947 */ /* 0x004fea000383ffff */
[----:B------:R-:W-:Y:S05]  /*afd0*/  BRA `(.L_x_79) ;  /* 0xffffff8c00f87947 */ /* 0x000fea000383ffff */
.L_x_30:
[----:B-1----:R1:W3:Y:S02]  /*afe0*/  SYNCS.PHASECHK.TRANS64.TRYWAIT P5, [R108+URZ+0x9000], R23 ;  /* 0x009000176c0075a7 */ /* 0x0022e400080a017f */
[----:B---3--:R-:W-:Y:S05]  /*aff0*/  @!P5 NANOSLEEP.SYNCS 0x989680 ;  /* 0x009896800000d95d */ /* 0x008fea0003900000 */
[----:B------:R-:W3:Y:S02]  /*b000*/  @!P5 SYNCS.PHASECHK.TRANS64 P5, [R108+URZ+0x9000], R23 ;  /* 0x009000176c00d5a7 */ /* 0x000ee400080a007f */
[----:B---3--:R-:W-:Y:S05]  /*b010*/  @!P5 BRA `(.L_x_30) ;  /* 0xfffffffc00f0d947 */ /* 0x008fea000383ffff */
[----:B------:R-:W-:Y:S05]  /*b020*/  BRA `(.L_x_80) ;  /* 0xffffff9400e87947 */ /* 0x000fea000383ffff */
.L_x_34:
[----:B-1----:R1:W2:Y:S02]  /*b030*/  SYNCS.PHASECHK.TRANS64.TRYWAIT P2, [R19+URZ+0x9020], R20 ;  /* 0x00902014130075a7 */ /* 0x0022a4000804017f */
[----:B--2---:R-:W-:Y:S05]  /*b040*/  @!P2 NANOSLEEP.SYNCS 0x989680 ;  /* 0x009896800000a95d */ /* 0x004fea0003900000 */
[----:B------:R-:W2:Y:S02]  /*b050*/  @!P2 SYNCS.PHASECHK.TRANS64 P2, [R19+URZ+0x9020], R20 ;  /* 0x009020141300a5a7 */ /* 0x000ea4000804007f */
[----:B--2---:R-:W-:Y:S05]  /*b060*/  @!P2 BRA `(.L_x_34) ;  /* 0xfffffffc00f0a947 */ /* 0x004fea000383ffff */
[----:B------:R-:W-:Y:S05]  /*b070*/  BRA `(.L_x_81) ;  /* 0xffffffb400ac7947 */ /* 0x000fea000383ffff */
.L_x_38:
[----:B-1----:R1:W2:Y:S02]  /*b080*/  SYNCS.PHASECHK.TRANS64.TRYWAIT P1, [R17+URZ+0x9000], R14 ;  /* 0x0090000e110075a7 */ /* 0x0022a4000802017f */
[----:B--2---:R-:W-:Y:S05]  /*b090*/  @!P1 NANOSLEEP.SYNCS 0x989680 ;  /* 0x009896800000995d */ /* 0x004fea0003900000 */
[----:B------:R-:W2:Y:S02]  /*b0a0*/  @!P1 SYNCS.PHASECHK.TRANS64 P1, [R17+URZ+0x9000], R14 ;  /* 0x0090000e110095a7 */ /* 0x000ea4000802007f */
[----:B--2---:R-:W-:Y:S05]  /*b0b0*/  @!P1 BRA `(.L_x_38) ;  /* 0xfffffffc00f09947 */ /* 0x004fea000383ffff */
[----:B------:R-:W-:Y:S05]  /*b0c0*/  BRA `(.L_x_82) ;  /* 0xffffffb800487947 */ /* 0x000fea000383ffff */
.L_x_41:
[----:B-1----:R1:W2:Y:S02]  /*b0d0*/  SYNCS.PHASECHK.TRANS64.TRYWAIT P2, [R14+URZ+0x9020], R17 ;  /* 0x009020110e0075a7 */ /* 0x0022a4000804017f */
[----:B--2---:R-:W-:Y:S05]  /*b0e0*/  @!P2 NANOSLEEP.SYNCS 0x989680 ;  /* 0x009896800000a95d */ /* 0x004fea0003900000 */
[----:B------:R-:W2:Y:S02]  /*b0f0*/  @!P2 SYNCS.PHASECHK.TRANS64 P2, [R14+URZ+0x9020], R17 ;  /* 0x009020110e00a5a7 */ /* 0x000ea4000804007f */
[----:B--2---:R-:W-:Y:S05]  /*b100*/  @!P2 BRA `(.L_x_41) ;  /* 0xfffffffc00f0a947 */ /* 0x004fea000383ffff */
[----:B------:R-:W-:Y:S05]  /*b110*/  BRA `(.L_x_83) ;  /* 0xffffffb800947947 */ /* 0x000fea000383ffff */
.L_x_44:
[----:B----4-:R4:W1:Y:S02]  /*b120*/  SYNCS.PHASECHK.TRANS64.TRYWAIT P6, [R110+URZ+0x9000], R107 ;  /* 0x0090006b6e0075a7 */ /* 0x01086400080c017f */
[----:B-1----:R-:W-:Y:S05]  /*b130*/  @!P6 NANOSLEEP.SYNCS 0x989680 ;  /* 0x009896800000e95d */ /* 0x002fea0003900000 */
[----:B------:R-:W1:Y:S02]  /*b140*/  @!P6 SYNCS.PHASECHK.TRANS64 P6, [R110+URZ+0x9000], R107 ;  /* 0x0090006b6e00e5a7 */ /* 0x000e6400080c007f */
[----:B-1----:R-:W-:Y:S05]  /*b150*/  @!P6 BRA `(.L_x_44) ;  /* 0xfffffffc00f0e947 */ /* 0x002fea000383ffff */
[----:B------:R-:W-:Y:S05]  /*b160*/  BRA `(.L_x_84) ;  /* 0xffffffc8009c7947 */ /* 0x000fea000383ffff */
.L_x_48:
[----:B-1----:R1:W2:Y:S02]  /*b170*/  SYNCS.PHASECHK.TRANS64.TRYWAIT P1, [R6+URZ+0x9020], R21 ;  /* 0x00902015060075a7 */ /* 0x0022a4000802017f */
[----:B--2---:R-:W-:Y:S05]  /*b180*/  @!P1 NANOSLEEP.SYNCS 0x989680 ;  /* 0x009896800000995d */ /* 0x004fea0003900000 */
[----:B------:R-:W2:Y:S02]  /*b190*/  @!P1 SYNCS.PHASECHK.TRANS64 P1, [R6+URZ+0x9020], R21 ;  /* 0x00902015060095a7 */ /* 0x000ea4000802007f */
[----:B--2---:R-:W-:Y:S05]  /*b1a0*/  @!P1 BRA `(.L_x_48) ;  /* 0xfffffffc00f09947 */ /* 0x004fea000383ffff */
[----:B------:R-:W-:Y:S05]  /*b1b0*/  BRA `(.L_x_85) ;  /* 0xffffffe800607947 */ /* 0x000fea000383ffff */
        .weak           $__internal_0_$__cuda_sm20_rcp_rn_f32_slowpath
        .type           $__internal_0_$__cuda_sm20_rcp_rn_f32_slowpath,@function
        .size           $__internal_0_$__cuda_sm20_rcp_rn_f32_slowpath,(.L_x_91 - $__internal_0_$__cuda_sm20_rcp_rn_f32_slowpath)
$__internal_0_$__cuda_sm20_rcp_rn_f32_slowpath:
[----:B------:R-:W-:Y:S01]  /*b1c0*/  SHF.L.U32 R0, R3, 0x1, RZ ;  /* 0x0000000103007819 */ /* 0x000fe200000006ff */
[----:B------:R-:W-:Y:S03]  /*b1d0*/  BSSY B2, `(.L_x_86) ;  /* 0x0000030000027945 */ /* 0x000fe60003800000 */
[----:B------:R-:W-:-:S04]  /*b1e0*/  SHF.R.U32.HI R13, RZ, 0x18, R0 ;  /* 0x00000018ff0d7819 */ /* 0x000fc80000011600 */
[----:B------:R-:W-:-:S13]  /*b1f0*/  ISETP.NE.U32.AND P0, PT, R13, RZ, PT ;  /* 0x000000ff0d00720c */ /* 0x000fda0003f05070 */
[----:B------:R-:W-:Y:S05]  /*b200*/  @P0 BRA `(.L_x_87) ;  /* 0x0000000000280947 */ /* 0x000fea0003800000 */
[----:B------:R-:W-:-:S05]  /*b210*/  IMAD.SHL.U32 R0, R3, 0x2, RZ ;  /* 0x0000000203007824 */ /* 0x000fca00078e00ff */
[----:B------:R-:W-:-:S13]  /*b220*/  ISETP.NE.AND P0, PT, R0, RZ, PT ;  /* 0x000000ff0000720c */ /* 0x000fda0003f05270 */
[----:B------:R-:W-:Y:S01]  /*b230*/  @P0 FFMA R5, R3, 1.84467440737095516160e+19, RZ ;  /* 0x5f80000003050823 */ /* 0x000fe200000000ff */
[----:B------:R-:W-:Y:S08]  /*b240*/  @!P0 MUFU.RCP R4, R3 ;  /* 0x0000000300048308 */ /* 0x000ff00000001000 */
[----:B------:R-:W1:Y:S02]  /*b250*/  @P0 MUFU.RCP R0, R5 ;  /* 0x0000000500000308 */ /* 0x000e640000001000 */
[----:B-1----:R-:W-:-:S04]  /*b260*/  @P0 FFMA R10, R5, R0, -1 ;  /* 0xbf800000050a0423 */ /* 0x002fc80000000000 */
[----:B------:R-:W-:-:S04]  /*b270*/  @P0 FADD.FTZ R11, -R10, -RZ ;  /* 0x800000ff0a0b0221 */ /* 0x000fc80000010100 */
[----:B------:R-:W-:-:S04]  /*b280*/  @P0 FFMA R0, R0, R11, R0 ;  /* 0x0000000b00000223 */ /* 0x000fc80000000000 */
[----:B------:R-:W-:Y:S01]  /*b290*/  @P0 FFMA R4, R0, 1.84467440737095516160e+19, RZ ;  /* 0x5f80000000040823 */ /* 0x000fe200000000ff */
[----:B------:R-:W-:Y:S06]  /*b2a0*/  BRA `(.L_x_88) ;  /* 0x0000000000887947 */ /* 0x000fec0003800000 */
.L_x_87:
[----:B------:R-:W-:-:S05]  /*b2b0*/  VIADD R20, R13, 0xffffff03 ;  /* 0xffffff030d147836 */ /* 0x000fca0000000000 */
[----:B------:R-:W-:-:S13]  /*b2c0*/  ISETP.GT.U32.AND P0, PT, R20, 0x1, PT ;  /* 0x000000011400780c */ /* 0x000fda0003f04070 */
[----:B------:R-:W-:Y:S05]  /*b2d0*/  @P0 BRA `(.L_x_89) ;  /* 0x0000000000780947 */ /* 0x000fea0003800000 */
[----:B------:R-:W-:Y:S02]  /*b2e0*/  LOP3.LUT R0, R3, 0x7fffff, RZ, 0xc0, !PT ;  /* 0x007fffff03007812 */ /* 0x000fe400078ec0ff */
[----:B------:R-:W-:Y:S02]  /*b2f0*/  MOV R11, 0x3 ;  /* 0x00000003000b7802 */ /* 0x000fe40000000f00 */
[----:B------:R-:W-:Y:S02]  /*b300*/  LOP3.LUT R0, R0, 0x3f800000, RZ, 0xfc, !PT ;  /* 0x3f80000000007812 */ /* 0x000fe400078efcff */
[----:B------:R-:W-:Y:S02]  /*b310*/  SHF.L.U32 R11, R11, R20, RZ ;  /* 0x000000140b0b7219 */ /* 0x000fe400000006ff */
[----:B------:R-:W1:Y:S02]  /*b320*/  MUFU.RCP R5, R0 ;  /* 0x0000000000057308 */ /* 0x000e640000001000 */
[----:B-1----:R-:W-:-:S04]  /*b330*/  FFMA R4, R0, R5, -1 ;  /* 0xbf80000000047423 */ /* 0x002fc80000000005 */
[----:B------:R-:W-:-:S04]  /*b340*/  FADD.FTZ R4, -R4, -RZ ;  /* 0x800000ff04047221 */ /* 0x000fc80000010100 */
[CCC-:B------:R-:W-:Y:S01]  /*b350*/  FFMA.RM R10, R5.reuse, R4.reuse, R5.reuse ;  /* 0x00000004050a7223 */ /* 0x1c0fe20000004005 */
[----:B------:R-:W-:-:S04]  /*b360*/  FFMA.RP R5, R5, R4, R5 ;  /* 0x0000000405057223 */ /* 0x000fc80000008005 */
[C---:B------:R-:W-:Y:S02]  /*b370*/  LOP3.LUT R4, R10.reuse, 0x7fffff, RZ, 0xc0, !PT ;  /* 0x007fffff0a047812 */ /* 0x040fe400078ec0ff */
[----:B------:R-:W-:Y:S02]  /*b380*/  FSETP.NEU.FTZ.AND P0, PT, R10, R5, PT ;  /* 0x000000050a00720b */ /* 0x000fe40003f1d000 */
[----:B------:R-:W-:Y:S02]  /*b390*/  LOP3.LUT R4, R4, 0x800000, RZ, 0xfc, !PT ;  /* 0x0080000004047812 */ /* 0x000fe400078efcff */
[----:B------:R-:W-:Y:S02]  /*b3a0*/  SEL R5, RZ, 0xffffffff, !P0 ;  /* 0xffffffffff057807 */ /* 0x000fe40004000000 */
[----:B------:R-:W-:-:S03]  /*b3b0*/  LOP3.LUT R11, R11, R4, RZ, 0xc0, !PT ;  /* 0x000000040b0b7212 */ /* 0x000fc600078ec0ff */
[----:B------:R-:W-:Y:S01]  /*b3c0*/  IMAD.MOV R5, RZ, RZ, -R5 ;  /* 0x000000ffff057224 */ /* 0x000fe200078e0a05 */
[----:B------:R-:W-:-:S04]  /*b3d0*/  SHF.R.U32.HI R11, RZ, R20, R11 ;  /* 0x00000014ff0b7219 */ /* 0x000fc8000001160b */
[--C-:B------:R-:W-:Y:S01]  /*b3e0*/  LOP3.LUT P1, RZ, R5, R20, R4.reuse, 0xf8, !PT ;  /* 0x0000001405ff7212 */ /* 0x100fe2000782f804 */
[----:B------:R-:W-:Y:S01]  /*b3f0*/  VIADD R5, R13, 0xffffff04 ;  /* 0xffffff040d057836 */ /* 0x000fe20000000000 */
[C---:B------:R-:W-:Y:S02]  /*b400*/  LOP3.LUT P0, RZ, R11.reuse, 0x1, RZ, 0xc0, !PT ;  /* 0x000000010bff7812 */ /* 0x040fe4000780c0ff */
[----:B------:R-:W-:Y:S02]  /*b410*/  LOP3.LUT P2, RZ, R11, 0x2, RZ, 0xc0, !PT ;  /* 0x000000020bff7812 */ /* 0x000fe4000784c0ff */
[----:B------:R-:W-:Y:S02]  /*b420*/  SHF.R.U32.HI R4, RZ, R5, R4 ;  /* 0x00000005ff047219 */ /* 0x000fe40000011604 */
[----:B------:R-:W-:Y:S02]  /*b430*/  PLOP3.LUT P0, PT, P0, P1, P2, 0xe0, 0x0 ;  /* 0x000000000000781c */ /* 0x000fe40000703c20 */
[----:B------:R-:W-:-:S02]  /*b440*/  LOP3.LUT P1, RZ, R3, 0x7fffff, RZ, 0xc0, !PT ;  /* 0x007fffff03ff7812 */ /* 0x000fc4000782c0ff */
[----:B------:R-:W-:-:S04]  /*b450*/  SEL R0, RZ, 0x1, !P0 ;  /* 0x00000001ff007807 */ /* 0x000fc80004000000 */
[----:B------:R-:W-:-:S04]  /*b460*/  IADD3 R0, -R0, RZ, RZ ;  /* 0x000000ff00007210 */ /* 0x000fc80007ffe1ff */
[----:B------:R-:W-:-:S13]  /*b470*/  ISETP.GE.AND P0, PT, R0, RZ, PT ;  /* 0x000000ff0000720c */ /* 0x000fda0003f06270 */
[----:B------:R-:W-:-:S05]  /*b480*/  @!P0 IADD3 R4, R4, 0x1, RZ ;  /* 0x0000000104048810 */ /* 0x000fca0007ffe0ff */
[----:B------:R-:W-:-:S05]  /*b490*/  @!P1 IMAD.SHL.U32 R4, R4, 0x2, RZ ;  /* 0x0000000204049824 */ /* 0x000fca00078e00ff */
[----:B------:R-:W-:Y:S01]  /*b4a0*/  LOP3.LUT R4, R4, 0x80000000, R3, 0xf8, !PT ;  /* 0x8000000004047812 */ /* 0x000fe200078ef803 */
[----:B------:R-:W-:Y:S06]  /*b4b0*/  BRA `(.L_x_88) ;  /* 0x0000000000047947 */ /* 0x000fec0003800000 */
.L_x_89:
[----:B------:R1:W2:Y:S02]  /*b4c0*/  MUFU.RCP R4, R3 ;  /* 0x0000000300047308 */ /* 0x0002a40000001000 */
.L_x_88:
[----:B------:R-:W-:Y:S05]  /*b4d0*/  BSYNC B2 ;  /* 0x0000000000027941 */ /* 0x000fea0003800000 */
.L_x_86:
[----:B--2---:R-:W-:Y:S01]  /*b4e0*/  MOV R0, R4 ;  /* 0x0000000400007202 */ /* 0x004fe20000000f00 */
[----:B------:R-:W-:Y:S01]  /*b4f0*/  IMAD.MOV.U32 R4, RZ, RZ, R12 ;  /* 0x000000ffff047224 */ /* 0x000fe200078e000c */
[----:B------:R-:W-:-:S04]  /*b500*/  MOV R5, 0x0 ;  /* 0x0000000000057802 */ /* 0x000fc80000000f00 */
[----:B-1----:R-:W-:Y:S05]  /*b510*/  RET.REL.NODEC R4 `(_ZN7cutlass13device_kernelINS_4fmha6kernel13FmhaKernelTmaINS1_10collective15FmhaMainloopTmaINS_10bfloat16_tEfN4cute5tupleIJNS7_1CILi64EEENS9_ILi128EEENS9_ILi32EEEEEENS4_14ResidualFusionEJEEENS4_15FmhaFwdEpilogueIS6_fNS8_IJSA_SC_SB_EEEEEJEEEEEvNT_6ParamsE) ;  /* 0xffffff4804b87950 */ /* 0x002fea0003c3ffff */
.L_x_90:
[----:B------:R-:W-:-:S00]  /*b520*/  BRA `(.L_x_90) ;  /* 0xfffffffc00fc7947 */ /* 0x000fc0000383ffff */
[----:B------:R-:W-:-:S00]  /*b530*/  NOP ;  /* 0x0000000000007918 */ /* 0x000fc00000000000 */
        /* <DEDUP_REMOVED lines=12> */
.L_x_91:


//--------------------- .nv.global.init           --------------------------
	.section	.nv.global.init,"aw",@progbits
.nv.global.init:
	.type		$str$23,@object
	.size		$str$23,($str$24 - $str$23)
$str$23:
        /*0000*/ 	.byte	0x28, 0x61, 0x64, 0x64, 0x72, 0x65, 0x73, 0x73, 0x20, 0x26, 0x20, 0x6d, 0x61, 0x73, 0x6b, 0x29
        /*0010*/ 	.byte	0x20, 0x3d, 0x3d, 0x20, 0x30, 0x00
	.type		$str$24,@object
	.size		$str$24,(__unnamed_1 - $str$24)
$str$24:
        /*0016*/ 	.byte	0x2f, 0x74, 0x6d, 0x70, 0x2f, 0x63, 0x75, 0x74, 0x6c, 0x61, 0x73, 0x73, 0x5f, 0x73, 0x77, 0x65
        /*0026*/ 	.byte	0x65, 0x70, 0x5f, 0x73, 0x72, 0x63, 0x2f, 0x69, 0x6e, 0x63, 0x6c, 0x75, 0x64, 0x65, 0x2f, 0x63
        /*0036*/ 	.byte	0x75, 0x74, 0x65, 0x2f, 0x70, 0x6f, 0x69, 0x6e, 0x74, 0x65, 0x72, 0x5f, 0x66, 0x6c, 0x61, 0x67
        /*0046*/ 	.byte	0x67, 0x65, 0x64, 0x2e, 0x68, 0x70, 0x70, 0x00
	.type		__unnamed_1,@object
	.size		__unnamed_1,(.L_0 - __unnamed_1)
__unnamed_1:
        /*004e*/ 	.byte	0x61, 0x75, 0x74, 0x6f, 0x20, 0x63, 0x75, 0x74, 0x65, 0x3a, 0x3a, 0x61, 0x73, 0x5f, 0x70, 0x6f
        /* <DEDUP_REMOVED lines=27> */
        /*020e*/ 	.byte	0x30, 0x3e, 0x3e, 0x3e, 0x3e, 0x3e, 0x5d, 0x00
.L_0:


//--------------------- .nv.shared._ZN7cutlass13device_kernelINS_4fmha6kernel13FmhaKernelTmaINS1_10collective15FmhaMainloopTmaINS_10bfloat16_tEfN4cute5tupleIJNS7_1CILi64EEENS9_ILi128EEENS9_ILi32EEEEEENS4_14ResidualFusionEJEEENS4_15FmhaFwdEpilogueIS6_fNS8_IJSA_SC_SB_EEEEEJEEEEEvNT_6ParamsE --------------------------
	.section	.nv.shared._ZN7cutlass13device_kernelINS_4fmha6kernel13FmhaKernelTmaINS1_10collective15FmhaMainloopTmaINS_10bfloat16_tEfN4cute5tupleIJNS7_1CILi64EEENS9_ILi128EEENS9_ILi32EEEEEENS4_14ResidualFusionEJEEENS4_15FmhaFwdEpilogueIS6_fNS8_IJSA_SC_SB_EEEEEJEEEEEvNT_6ParamsE,"aw",@nobits
	.sectionflags	@""
	.align	16
	.zero		1024


//--------------------- .nv.shared.reserved.0     --------------------------
	.section	.nv.shared.reserved.0,"aw",@nobits
	.weak		__nv_reservedSMEM_offset_0_alias
	.size		__nv_reservedSMEM_offset_0_alias, 0, 0
	.other		__nv_reservedSMEM_offset_0_alias,@"STO_CUDA_RESERVED_SHARED STV_DEFAULT"
__nv_reservedSMEM_offset_0_alias:
	.zero		0


//--------------------- .nv.global                --------------------------
	.section	.nv.global,"aw",@nobits
.nv.global:
	.type		_ZN39_INTERNAL_bb4b7895_4_k_cu_4a0d7e9a_36734cute1_E,@object
	.size		_ZN39_INTERNAL_bb4b7895_4_k_cu_4a0d7e9a_36734cute1_E,(_ZN39_INTERNAL_bb4b7895_4_k_cu_4a0d7e9a_36734cuda3std3__45__cpo6cbeginE - _ZN39_INTERNAL_bb4b7895_4_k_cu_4a0d7e9a_36734cute1_E)
_ZN39_INTERNAL_bb4b7895_4_k_cu_4a0d7e9a_36734cute1_E:
	.zero		1
	.type		_ZN39_INTERNAL_bb4b7895_4_k_cu_4a0d7e9a_36734cuda3std3__45__cpo6cbeginE,@object
	.size		_ZN39_INTERNAL_bb4b7895_4_k_cu_4a0d7e9a_36734cuda3std3__45__cpo6cbeginE,(_ZN39_INTERNAL_bb4b7895_4_k_cu_4a0d7e9a_36734cuda3std3__48in_placeE - _ZN39_INTERNAL_bb4b7895_4_k_cu_4a0d7e9a_36734cuda3std3__45__cpo6cbeginE)
_ZN39_INTERNAL_bb4b7895_4_k_cu_4a0d7e9a_36734cuda3std3__45__cpo6cbeginE:
	.zero		1
	.type		_ZN39_INTERNAL_bb4b7895_4_k_cu_4a0d7e9a_36734cuda3std3__48in_placeE,@object
	.size		_ZN39_INTERNAL_bb4b7895_4_k_cu_4a0d7e9a_36734cuda3std3__48in_placeE,(_ZN39_INTERNAL_bb4b7895_4_k_cu_4a0d7e9a_36734cuda3std6ranges3__45__cpo9iter_moveE - _ZN39_INTERNAL_bb4b7895_4_k_cu_4a0d7e9a_36734cuda3std3__48in_placeE)
_ZN39_INTERNAL_bb4b7895_4_k_cu_4a0d7e9a_36734cuda3std3__48in_placeE:
	.zero		1
	.type		_ZN39_INTERNAL_bb4b7895_4_k_cu_4a0d7e9a_36734cuda3std6ranges3__45__cpo9iter_moveE,@object
	.size		_ZN39_INTERNAL_bb4b7895_4_k_cu_4a0d7e9a_36734cuda3std6ranges3__45__cpo9iter_moveE,(_ZN39_INTERNAL_bb4b7895_4_k_cu_4a0d7e9a_36734cuda3std3__45__cpo5beginE - _ZN39_INTERNAL_bb4b7895_4_k_cu_4a0d7e9a_36734cuda3std6ranges3__45__cpo9iter_moveE)
_ZN39_INTERNAL_bb4b7895_4_k_cu_4a0d7e9a_36734cuda3std6ranges3__45__cpo9iter_moveE:
	.zero		1
	.type		_ZN39_INTERNAL_bb4b7895_4_k_cu_4a0d7e9a_36734cuda3std3__45__cpo5beginE,@object
	.size		_ZN39_INTERNAL_bb4b7895_4_k_cu_4a0d7e9a_36734cuda3std3__45__cpo5beginE,(_ZN39_INTERNAL_bb4b7895_4_k_cu_4a0d7e9a_36734cuda3std3__441_GLOBAL__N__bb4b7895_4_k_cu_4a0d7e9a_36736ignoreE - _ZN39_INTERNAL_bb4b7895_4_k_cu_4a0d7e9a_36734cuda3std3__45__cpo5beginE)
_ZN39_INTERNAL_bb4b7895_4_k_cu_4a0d7e9a_36734cuda3std3__45__cpo5beginE:
	.zero		1
	.type		_ZN39_INTERNAL_bb4b7895_4_k_cu_4a0d7e9a_36734cuda3std3__441_GLOBAL__N__bb4b7895_4_k_cu_4a0d7e9a_36736ignoreE,@object
	.size		_ZN39_INTERNAL_bb4b7895_4_k_cu_4a0d7e9a_36734cuda3std3__441_GLOBAL__N__bb4b7895_4_k_cu_4a0d7e9a_36736ignoreE,(_ZN39_INTERNAL_bb4b7895_4_k_cu_4a0d7e9a_36734cute7productE - _ZN39_INTERNAL_bb4b7895_4_k_cu_4a0d7e9a_36734cuda3std3__441_GLOBAL__N__bb4b7895_4_k_cu_4a0d7e9a_36736ignoreE)
_ZN39_INTERNAL_bb4b7895_4_k_cu_4a0d7e9a_36734cuda3std3__441_GLOBAL__N__bb4b7895_4_k_cu_4a0d7e9a_36736ignoreE:
	.zero		1
	.type		_ZN39_INTERNAL_bb4b7895_4_k_cu_4a0d7e9a_36734cute7productE,@object
	.size		_ZN39_INTERNAL_bb4b7895_4_k_cu_4a0d7e9a_36734cute7productE,(_ZN39_INTERNAL_bb4b7895_4_k_cu_4a0d7e9a_36734cuda3std3__45__cpo3endE - _ZN39_INTERNAL_bb4b7895_4_k_cu_4a0d7e9a_36734cute7productE)
_ZN39_INTERNAL_bb4b7895_4_k_cu_4a0d7e9a_36734cute7productE:
	.zero		1
	.type		_ZN39_INTERNAL_bb4b7895_4_k_cu_4a0d7e9a_36734cuda3std3__45__cpo3endE,@object
	.size		_ZN39_INTERNAL_bb4b7895_4_k_cu_4a0d7e9a_36734cuda3std3__45__cpo3endE,(_ZN39_INTERNAL_bb4b7895_4_k_cu_4a0d7e9a_36734cuda3std3__419piecewise_constructE - _ZN39_INTERNAL_bb4b7895_4_k_cu_4a0d7e9a_36734cuda3std3__45__cpo3endE)
_ZN39_INTERNAL_bb4b7895_4_k_cu_4a0d7e9a_36734cuda3std3__45__cpo3endE:
	.zero		1
	.type		_ZN39_INTERNAL_bb4b7895_4_k_cu_4a0d7e9a_36734cuda3std3__419piecewise_constructE,@object
	.size		_ZN39_INTERNAL_bb4b7895_4_k_cu_4a0d7e9a_36734cuda3std3__419piecewise_constructE,(_ZN39_INTERNAL_bb4b7895_4_k_cu_4a0d7e9a_36734cuda3std3__45__cpo4cendE - _ZN39_INTERNAL_bb4b7895_4_k_cu_4a0d7e9a_36734cuda3std3__419piecewise_constructE)
_ZN39_INTERNAL_bb4b7895_4_k_cu_4a0d7e9a_36734cuda3std3__419piecewise_constructE:
	.zero		1
	.type		_ZN39_INTERNAL_bb4b7895_4_k_cu_4a0d7e9a_36734cuda3std3__45__cpo4cendE,@object
	.size		_ZN39_INTERNAL_bb4b7895_4_k_cu_4a0d7e9a_36734cuda3std3__45__cpo4cendE,(_ZN39_INTERNAL_bb4b7895_4_k_cu_4a0d7e9a_36734cuda3std6ranges3__45__cpo4swapE - _ZN39_INTERNAL_bb4b7895_4_k_cu_4a0d7e9a_36734cuda3std3__45__cpo4cendE)
_ZN39_INTERNAL_bb4b7895_4_k_cu_4a0d7e9a_36734cuda3std3__45__cpo4cendE:
	.zero		1
	.type		_ZN39_INTERNAL_bb4b7895_4_k_cu_4a0d7e9a_36734cuda3std6ranges3__45__cpo4swapE,@object
	.size		_ZN39_INTERNAL_bb4b7895_4_k_cu_4a0d7e9a_36734cuda3std6ranges3__45__cpo4swapE,(.L_8 - _ZN39_INTERNAL_bb4b7895_4_k_cu_4a0d7e9a_36734cuda3std6ranges3__45__cpo4swapE)
_ZN39_INTERNAL_bb4b7895_4_k_cu_4a0d7e9a_36734cuda3std6ranges3__45__cpo4swapE:
	.zero		1
.L_8:


//--------------------- .nv.constant0._ZN7cutlass13device_kernelINS_4fmha6kernel13FmhaKernelTmaINS1_10collective15FmhaMainloopTmaINS_10bfloat16_tEfN4cute5tupleIJNS7_1CILi64EEENS9_ILi128EEENS9_ILi32EEEEEENS4_14ResidualFusionEJEEENS4_15FmhaFwdEpilogueIS6_fNS8_IJSA_SC_SB_EEEEEJEEEEEvNT_6ParamsE --------------------------
	.section	.nv.constant0._ZN7cutlass13device_kernelINS_4fmha6kernel13FmhaKernelTmaINS1_10collective15FmhaMainloopTmaINS_10bfloat16_tEfN4cute5tupleIJNS7_1CILi64EEENS9_ILi128EEENS9_ILi32EEEEEENS4_14ResidualFusionEJEEENS4_15FmhaFwdEpilogueIS6_fNS8_IJSA_SC_SB_EEEEEJEEEEEvNT_6ParamsE,"a",@progbits
	.sectionflags	@""
	.align	4
.nv.constant0._ZN7cutlass13device_kernelINS_4fmha6kernel13FmhaKernelTmaINS1_10collective15FmhaMainloopTmaINS_10bfloat16_tEfN4cute5tupleIJNS7_1CILi64EEENS9_ILi128EEENS9_ILi32EEEEEENS4_14ResidualFusionEJEEENS4_15FmhaFwdEpilogueIS6_fNS8_IJSA_SC_SB_EEEEEJEEEEEvNT_6ParamsE:
	.zero		2688


//--------------------- SYMBOLS --------------------------

	.type		.nv.reservedSmem.offset0,@object
	.size		.nv.reservedSmem.offset0,0x4
	.type		__assertfail,@function
